# CuTe-DSL kernel — source=fa4 family=fa4_fwd_sm90
# config = {"dtype": "BFloat16", "causal": true, "head_dim": 64, "mma_pv_is_rs": true}


// ===== COMPILED SASS (sm_90) =====

	.headerflags	@"EF_CUDA_TEXMODE_UNIFIED EF_CUDA_64BIT_ADDRESS EF_CUDA_ACCELERATORS EF_CUDA_SM90 EF_CUDA_VIRTUAL_SM(EF_CUDA_SM90)"
	.elftype	@"ET_EXEC"


//--------------------- .nv.info                  --------------------------
	.section	.nv.info,"",@"SHT_CUDA_INFO"
	.align	4


	//----- nvinfo : EIATTR_REGCOUNT
	.align		4
        /*0000*/ 	.byte	0x04, 0x2f
        /*0002*/ 	.short	(.L_1 - .L_0)
	.align		4
.L_0:
        /*0004*/ 	.word	index@(kernel_cutlass_kernel_flash_attncuteflash_fwd_sm90FlashAttentionForwardSm90_object_at__tensor0000o1641211101213_tensor0000o6411101213_tensor0000o6411101213_tensor0000o1641211101213_tensor_0)
        /*0008*/ 	.word	0x000000a8


	//----- nvinfo : EIATTR_FRAME_SIZE
	.align		4
.L_1:
        /*000c*/ 	.byte	0x04, 0x11
        /*000e*/ 	.short	(.L_3 - .L_2)
	.align		4
.L_2:
        /*0010*/ 	.word	index@(kernel_cutlass_kernel_flash_attncuteflash_fwd_sm90FlashAttentionForwardSm90_object_at__tensor0000o1641211101213_tensor0000o6411101213_tensor0000o6411101213_tensor0000o1641211101213_tensor_0)
        /*0014*/ 	.word	0x00000000


	//----- nvinfo : EIATTR_MIN_STACK_SIZE
	.align		4
.L_3:
        /*0018*/ 	.byte	0x04, 0x12
        /*001a*/ 	.short	(.L_5 - .L_4)
	.align		4
.L_4:
        /*001c*/ 	.word	index@(kernel_cutlass_kernel_flash_attncuteflash_fwd_sm90FlashAttentionForwardSm90_object_at__tensor0000o1641211101213_tensor0000o6411101213_tensor0000o6411101213_tensor0000o1641211101213_tensor_0)
        /*0020*/ 	.word	0x00000000
.L_5:


//--------------------- .nv.info.kernel_cutlass_kernel_flash_attncuteflash_fwd_sm90FlashAttentionForwardSm90_object_at__tensor0000o1641211101213_tensor0000o6411101213_tensor0000o6411101213_tensor0000o1641211101213_tensor_0 --------------------------
	.section	.nv.info.kernel_cutlass_kernel_flash_attncuteflash_fwd_sm90FlashAttentionForwardSm90_object_at__tensor0000o1641211101213_tensor0000o6411101213_tensor0000o6411101213_tensor0000o1641211101213_tensor_0,"",@"SHT_CUDA_INFO"
	.sectionflags	@""
	.align	4


	//----- nvinfo : EIATTR_CUDA_API_VERSION
	.align		4
        /*0000*/ 	.byte	0x04, 0x37
        /*0002*/ 	.short	(.L_7 - .L_6)
.L_6:
        /*0004*/ 	.word	0x00000081


	//----- nvinfo : EIATTR_KPARAM_INFO
	.align		4
.L_7:
        /*0008*/ 	.byte	0x04, 0x17
        /*000a*/ 	.short	(.L_9 - .L_8)
.L_8:
        /*000c*/ 	.word	0x00000000
        /*0010*/ 	.short	0x0016
        /*0012*/ 	.short	0x02c0
        /*0014*/ 	.byte	0x00, 0xf0, 0x31, 0x00


	//----- nvinfo : EIATTR_KPARAM_INFO
	.align		4
.L_9:
        /*0018*/ 	.byte	0x04, 0x17
        /*001a*/ 	.short	(.L_11 - .L_10)
.L_10:
        /*001c*/ 	.word	0x00000000
        /*0020*/ 	.short	0x0015
        /*0022*/ 	.short	0x02bc
        /*0024*/ 	.byte	0x00, 0xf0, 0x11, 0x00


	//----- nvinfo : EIATTR_KPARAM_INFO
	.align		4
.L_11:
        /*0028*/ 	.byte	0x04, 0x17
        /*002a*/ 	.short	(.L_13 - .L_12)
.L_12:
        /*002c*/ 	.word	0x00000000
        /*0030*/ 	.short	0x0014
        /*0032*/ 	.short	0x02b0
        /*0034*/ 	.byte	0x00, 0xf0, 0x31, 0x00


	//----- nvinfo : EIATTR_KPARAM_INFO
	.align		4
.L_13:
        /*0038*/ 	.byte	0x04, 0x17
        /*003a*/ 	.short	(.L_15 - .L_14)
.L_14:
        /*003c*/ 	.word	0x00000000
        /*0040*/ 	.short	0x0013
        /*0042*/ 	.short	0x02a4
        /*0044*/ 	.byte	0x00, 0xf0, 0x31, 0x00


	//----- nvinfo : EIATTR_KPARAM_INFO
	.align		4
.L_15:
        /*0048*/ 	.byte	0x04, 0x17
        /*004a*/ 	.short	(.L_17 - .L_16)
.L_16:
        /*004c*/ 	.word	0x00000000
        /*0050*/ 	.short	0x0012
        /*0052*/ 	.short	0x0298
        /*0054*/ 	.byte	0x00, 0xf0, 0x31, 0x00


	//----- nvinfo : EIATTR_KPARAM_INFO
	.align		4
.L_17:
        /*0058*/ 	.byte	0x04, 0x17
        /*005a*/ 	.short	(.L_19 - .L_18)
.L_18:
        /*005c*/ 	.word	0x00000000
        /*0060*/ 	.short	0x0011
        /*0062*/ 	.short	0x028c
        /*0064*/ 	.byte	0x00, 0xf0, 0x31, 0x00


	//----- nvinfo : EIATTR_KPARAM_INFO
	.align		4
.L_19:
        /*0068*/ 	.byte	0x04, 0x17
        /*006a*/ 	.short	(.L_21 - .L_20)
.L_20:
        /*006c*/ 	.word	0x00000000
        /*0070*/ 	.short	0x0010
        /*0072*/ 	.short	0x0288
        /*0074*/ 	.byte	0x00, 0xf0, 0x11, 0x00


	//----- nvinfo : EIATTR_KPARAM_INFO
	.align		4
.L_21:
        /*0078*/ 	.byte	0x04, 0x17
        /*007a*/ 	.short	(.L_23 - .L_22)
.L_22:
        /*007c*/ 	.word	0x00000000
        /*0080*/ 	.short	0x000f
        /*0082*/ 	.short	0x0284
        /*0084*/ 	.byte	0x00, 0xf0, 0x11, 0x00


	//----- nvinfo : EIATTR_KPARAM_INFO
	.align		4
.L_23:
        /*0088*/ 	.byte	0x04, 0x17
        /*008a*/ 	.short	(.L_25 - .L_24)
.L_24:
        /*008c*/ 	.word	0x00000000
        /*0090*/ 	.short	0x000e
        /*0092*/ 	.short	0x0280
        /*0094*/ 	.byte	0x00, 0xf0, 0x11, 0x00


	//----- nvinfo : EIATTR_KPARAM_INFO
	.align		4
.L_25:
        /*0098*/ 	.byte	0x04, 0x17
        /*009a*/ 	.short	(.L_27 - .L_26)
.L_26:
        /*009c*/ 	.word	0x00000000
        /*00a0*/ 	.short	0x000d
        /*00a2*/ 	.short	0x027c
        /*00a4*/ 	.byte	0x00, 0xf0, 0x11, 0x00


	//----- nvinfo : EIATTR_KPARAM_INFO
	.align		4
.L_27:
        /*00a8*/ 	.byte	0x04, 0x17
        /*00aa*/ 	.short	(.L_29 - .L_28)
.L_28:
        /*00ac*/ 	.word	0x00000000
        /*00b0*/ 	.short	0x000c
        /*00b2*/ 	.short	0x0278
        /*00b4*/ 	.byte	0x00, 0xf0, 0x11, 0x00


	//----- nvinfo : EIATTR_KPARAM_INFO
	.align		4
.L_29:
        /*00b8*/ 	.byte	0x04, 0x17
        /*00ba*/ 	.short	(.L_31 - .L_30)
.L_30:
        /*00bc*/ 	.word	0x00000000
        /*00c0*/ 	.short	0x000b
        /*00c2*/ 	.short	0x0275
        /*00c4*/ 	.byte	0x00, 0xf0, 0x05, 0x00


	//----- nvinfo : EIATTR_KPARAM_INFO
	.align		4
.L_31:
        /*00c8*/ 	.byte	0x04, 0x17
        /*00ca*/ 	.short	(.L_33 - .L_32)
.L_32:
        /*00cc*/ 	.word	0x00000000
        /*00d0*/ 	.short	0x000a
        /*00d2*/ 	.short	0x0274
        /*00d4*/ 	.byte	0x00, 0xf0, 0x05, 0x00


	//----- nvinfo : EIATTR_KPARAM_INFO
	.align		4
.L_33:
        /*00d8*/ 	.byte	0x04, 0x17
        /*00da*/ 	.short	(.L_35 - .L_34)
.L_34:
        /*00dc*/ 	.word	0x00000000
        /*00e0*/ 	.short	0x0009
        /*00e2*/ 	.short	0x0270
        /*00e4*/ 	.byte	0x00, 0xf0, 0x11, 0x00


	//----- nvinfo : EIATTR_KPARAM_INFO
	.align		4
.L_35:
        /*00e8*/ 	.byte	0x04, 0x17
        /*00ea*/ 	.short	(.L_37 - .L_36)
.L_36:
        /*00ec*/ 	.word	0x00000000
        /*00f0*/ 	.short	0x0008
        /*00f2*/ 	.short	0x01f0
        /*00f4*/ 	.byte	0x00, 0xf0, 0x01, 0x02


	//----- nvinfo : EIATTR_KPARAM_INFO
	.align		4
.L_37:
        /*00f8*/ 	.byte	0x04, 0x17
        /*00fa*/ 	.short	(.L_39 - .L_38)
.L_38:
        /*00fc*/ 	.word	0x00000000
        /*0100*/ 	.short	0x0007
        /*0102*/ 	.short	0x0170
        /*0104*/ 	.byte	0x00, 0xf0, 0x01, 0x02


	//----- nvinfo : EIATTR_KPARAM_INFO
	.align		4
.L_39:
        /*0108*/ 	.byte	0x04, 0x17
        /*010a*/ 	.short	(.L_41 - .L_40)
.L_40:
        /*010c*/ 	.word	0x00000000
        /*0110*/ 	.short	0x0006
        /*0112*/ 	.short	0x00f0
        /*0114*/ 	.byte	0x00, 0xf0, 0x01, 0x02


	//----- nvinfo : EIATTR_KPARAM_INFO
	.align		4
.L_41:
        /*0118*/ 	.byte	0x04, 0x17
        /*011a*/ 	.short	(.L_43 - .L_42)
.L_42:
        /*011c*/ 	.word	0x00000000
        /*0120*/ 	.short	0x0005
        /*0122*/ 	.short	0x0070
        /*0124*/ 	.byte	0x00, 0xf0, 0x01, 0x02


	//----- nvinfo : EIATTR_KPARAM_INFO
	.align		4
.L_43:
        /*0128*/ 	.byte	0x04, 0x17
        /*012a*/ 	.short	(.L_45 - .L_44)
.L_44:
        /*012c*/ 	.word	0x00000000
        /*0130*/ 	.short	0x0004
        /*0132*/ 	.short	0x0030
        /*0134*/ 	.byte	0x00, 0xf0, 0xc1, 0x00


	//----- nvinfo : EIATTR_KPARAM_INFO
	.align		4
.L_45:
        /*0138*/ 	.byte	0x04, 0x17
        /*013a*/ 	.short	(.L_47 - .L_46)
.L_46:
        /*013c*/ 	.word	0x00000000
        /*0140*/ 	.short	0x0003
        /*0142*/ 	.short	0x0024
        /*0144*/ 	.byte	0x00, 0xf0, 0x31, 0x00


	//----- nvinfo : EIATTR_KPARAM_INFO
	.align		4
.L_47:
        /*0148*/ 	.byte	0x04, 0x17
        /*014a*/ 	.short	(.L_49 - .L_48)
.L_48:
        /*014c*/ 	.word	0x00000000
        /*0150*/ 	.short	0x0002
        /*0152*/ 	.short	0x0018
        /*0154*/ 	.byte	0x00, 0xf0, 0x31, 0x00


	//----- nvinfo : EIATTR_KPARAM_INFO
	.align		4
.L_49:
        /*0158*/ 	.byte	0x04, 0x17
        /*015a*/ 	.short	(.L_51 - .L_50)
.L_50:
        /*015c*/ 	.word	0x00000000
        /*0160*/ 	.short	0x0001
        /*0162*/ 	.short	0x000c
        /*0164*/ 	.byte	0x00, 0xf0, 0x31, 0x00


	//----- nvinfo : EIATTR_KPARAM_INFO
	.align		4
.L_51:
        /*0168*/ 	.byte	0x04, 0x17
        /*016a*/ 	.short	(.L_53 - .L_52)
.L_52:
        /*016c*/ 	.word	0x00000000
        /*0170*/ 	.short	0x0000
        /*0172*/ 	.short	0x0000
        /*0174*/ 	.byte	0x00, 0xf0, 0x31, 0x00


	//----- nvinfo : EIATTR_SPARSE_MMA_MASK
	.align		4
.L_53:
        /*0178*/ 	.byte	0x03, 0x50
        /*017a*/ 	.short	0x0000


	//----- nvinfo : EIATTR_MAXREG_COUNT
	.align		4
        /*017c*/ 	.byte	0x03, 0x1b
        /*017e*/ 	.short	0x00a8


	//----- nvinfo : EIATTR_COOP_GROUP_MASK_REGIDS
	.align		4
        /*0180*/ 	.byte	0x04, 0x29
        /*0182*/ 	.short	(.L_55 - .L_54)


	//   ....[0]....
.L_54:
        /*0184*/ 	.word	0xffffffff


	//   ....[1]....
        /*0188*/ 	.word	0xffffffff


	//   ....[2]....
        /*018c*/ 	.word	0xffffffff


	//   ....[3]....
        /*0190*/ 	.word	0xffffffff


	//   ....[4]....
        /*0194*/ 	.word	0xffffffff


	//   ....[5]....
        /*0198*/ 	.word	0xffffffff


	//   ....[6]....
        /*019c*/ 	.word	0xffffffff


	//   ....[7]....
        /*01a0*/ 	.word	0xffffffff


	//   ....[8]....
        /*01a4*/ 	.word	0xffffffff


	//   ....[9]....
        /*01a8*/ 	.word	0xffffffff


	//   ....[10]....
        /*01ac*/ 	.word	0xffffffff


	//   ....[11]....
        /*01b0*/ 	.word	0xffffffff


	//   ....[12]....
        /*01b4*/ 	.word	0xffffffff


	//   ....[13]....
        /*01b8*/ 	.word	0xffffffff


	//   ....[14]....
        /*01bc*/ 	.word	0xffffffff


	//   ....[15]....
        /*01c0*/ 	.word	0xffffffff


	//   ....[16]....
        /*01c4*/ 	.word	0xffffffff


	//   ....[17]....
        /*01c8*/ 	.word	0xffffffff


	//   ....[18]....
        /*01cc*/ 	.word	0xffffffff


	//   ....[19]....
        /*01d0*/ 	.word	0xffffffff


	//   ....[20]....
        /*01d4*/ 	.word	0xffffffff


	//----- nvinfo : EIATTR_COOP_GROUP_INSTR_OFFSETS
	.align		4
.L_55:
        /*01d8*/ 	.byte	0x04, 0x28
        /*01da*/ 	.short	(.L_57 - .L_56)


	//   ....[0]....
.L_56:
        /*01dc*/ 	.word	0x000010c0


	//   ....[1]....
        /*01e0*/ 	.word	0x00002440


	//   ....[2]....
        /*01e4*/ 	.word	0x00002470


	//   ....[3]....
        /*01e8*/ 	.word	0x00002d10


	//   ....[4]....
        /*01ec*/ 	.word	0x00002d70


	//   ....[5]....
        /*01f0*/ 	.word	0x00004100


	//   ....[6]....
        /*01f4*/ 	.word	0x00004130


	//   ....[7]....
        /*01f8*/ 	.word	0x00004a10


	//   ....[8]....
        /*01fc*/ 	.word	0x00004a70


	//   ....[9]....
        /*0200*/ 	.word	0x00006030


	//   ....[10]....
        /*0204*/ 	.word	0x00006060


	//   ....[11]....
        /*0208*/ 	.word	0x00006940


	//   ....[12]....
        /*020c*/ 	.word	0x000069a0


	//   ....[13]....
        /*0210*/ 	.word	0x000077d0


	//   ....[14]....
        /*0214*/ 	.word	0x00007810


	//   ....[15]....
        /*0218*/ 	.word	0x00007890


	//   ....[16]....
        /*021c*/ 	.word	0x000078d0


	//   ....[17]....
        /*0220*/ 	.word	0x00007de0


	//   ....[18]....
        /*0224*/ 	.word	0x00007e20


	//   ....[19]....
        /*0228*/ 	.word	0x00007e60


	//   ....[20]....
        /*022c*/ 	.word	0x00007ea0


	//----- nvinfo : EIATTR_REG_RECONFIG
	.align		4
.L_57:
        /*0230*/ 	.byte	0x01, 0x54
	.zero		2


	//----- nvinfo : EIATTR_MBARRIER_INSTR_OFFSETS
	.align		4
        /*0234*/ 	.byte	0x04, 0x39
        /*0236*/ 	.short	(.L_59 - .L_58)


	//   ....[0]....
.L_58:
        /*0238*/ 	.word	0x000001e0
        /*023c*/ 	.word	0x000000ff
        /*0240*/ 	.word	0x00000000
        /*0244*/ 	.short	0x0100
        /*0246*/ 	.byte	0x08
	.zero		1


	//   ....[1]....
        /*0248*/ 	.word	0x000001f0
        /*024c*/ 	.word	0x000000ff
        /*0250*/ 	.word	0x00000008
        /*0254*/ 	.short	0x0100
        /*0256*/ 	.byte	0x08
	.zero		1


	//   ....[2]....
        /*0258*/ 	.word	0x000002e0
        /*025c*/ 	.word	0x000000ff
        /*0260*/ 	.word	0x00000010
        /*0264*/ 	.short	0x0100
        /*0266*/ 	.byte	0x08
	.zero		1


	//   ....[3]....
        /*0268*/ 	.word	0x000002f0
        /*026c*/ 	.word	0x000000ff
        /*0270*/ 	.word	0x00000018
        /*0274*/ 	.short	0x0100
        /*0276*/ 	.byte	0x08
	.zero		1


	//   ....[4]....
        /*0278*/ 	.word	0x00000300
        /*027c*/ 	.word	0x000000ff
        /*0280*/ 	.word	0x00000020
        /*0284*/ 	.short	0x0100
        /*0286*/ 	.byte	0x08
	.zero		1


	//   ....[5]....
        /*0288*/ 	.word	0x00000310
        /*028c*/ 	.word	0x000000ff
        /*0290*/ 	.word	0x00000028
        /*0294*/ 	.short	0x0100
        /*0296*/ 	.byte	0x08
	.zero		1


	//   ....[6]....
        /*0298*/ 	.word	0x00000810
        /*029c*/ 	.word	0x000000ff
        /*02a0*/ 	.word	0x00000018
        /*02a4*/ 	.short	0x010a
        /*02a6*/ 	.byte	0x19
	.zero		1


	//   ....[7]....
        /*02a8*/ 	.word	0x000009d0
        /*02ac*/ 	.word	0x000000ff
        /*02b0*/ 	.word	0x00000008
        /*02b4*/ 	.short	0x010a
        /*02b6*/ 	.byte	0x19
	.zero		1


	//   ....[8]....
        /*02b8*/ 	.word	0x00000b80
        /*02bc*/ 	.word	0x000000ff
        /*02c0*/ 	.word	0x00000018
        /*02c4*/ 	.short	0x010a
        /*02c6*/ 	.byte	0x19
	.zero		1


	//   ....[9]....
        /*02c8*/ 	.word	0x00000c60
        /*02cc*/ 	.word	0x000000ff
        /*02d0*/ 	.word	0x00000028
        /*02d4*/ 	.short	0x010a
        /*02d6*/ 	.byte	0x19
	.zero		1


	//   ....[10]....
        /*02d8*/ 	.word	0x00000d80
        /*02dc*/ 	.word	0x000000ff
        /*02e0*/ 	.word	0x00000028
        /*02e4*/ 	.short	0x010a
        /*02e6*/ 	.byte	0x19
	.zero		1


	//   ....[11]....
        /*02e8*/ 	.word	0x00000ea0
        /*02ec*/ 	.word	0x00000005
        /*02f0*/ 	.word	0x00000028
        /*02f4*/ 	.short	0x010a
        /*02f6*/ 	.byte	0x3f
	.zero		1


	//   ....[12]....
        /*02f8*/ 	.word	0x00001a60
        /*02fc*/ 	.word	0x000000ff
        /*0300*/ 	.word	0x00000000
        /*0304*/ 	.short	0x010a
        /*0306*/ 	.byte	0x08
	.zero		1


	//   ....[13]....
        /*0308*/ 	.word	0x00001a80
        /*030c*/ 	.word	0x000000ff
        /*0310*/ 	.word	0x00000010
        /*0314*/ 	.short	0x010a
        /*0316*/ 	.byte	0x08
	.zero		1


	//   ....[14]....
        /*0318*/ 	.word	0x00001aa0
        /*031c*/ 	.word	0x000000ff
        /*0320*/ 	.word	0x00000010
        /*0324*/ 	.short	0x010a
        /*0326*/ 	.byte	0x08
	.zero		1


	//   ....[15]....
        /*0328*/ 	.word	0x00003340
        /*032c*/ 	.word	0x000000ff
        /*0330*/ 	.word	0x00000018
        /*0334*/ 	.short	0x0101
        /*0336*/ 	.byte	0x08
	.zero		1


	//   ....[16]....
        /*0338*/ 	.word	0x000039b0
        /*033c*/ 	.word	0x000000ff
        /*0340*/ 	.word	0x00000010
        /*0344*/ 	.short	0x010a
        /*0346*/ 	.byte	0x08
	.zero		1


	//   ....[17]....
        /*0348*/ 	.word	0x000039e0
        /*034c*/ 	.word	0x000000ff
        /*0350*/ 	.word	0x00000010
        /*0354*/ 	.short	0x010a
        /*0356*/ 	.byte	0x08
	.zero		1


	//   ....[18]....
        /*0358*/ 	.word	0x00003a80
        /*035c*/ 	.word	0x000000ff
        /*0360*/ 	.word	0x00000020
        /*0364*/ 	.short	0x010a
        /*0366*/ 	.byte	0x08
	.zero		1


	//   ....[19]....
        /*0368*/ 	.word	0x00003aa0
        /*036c*/ 	.word	0x000000ff
        /*0370*/ 	.word	0x00000020
        /*0374*/ 	.short	0x010a
        /*0376*/ 	.byte	0x08
	.zero		1


	//   ....[20]....
        /*0378*/ 	.word	0x00004e50
        /*037c*/ 	.word	0x000000ff
        /*0380*/ 	.word	0x00000018
        /*0384*/ 	.short	0x0101
        /*0386*/ 	.byte	0x08
	.zero		1


	//   ....[21]....
        /*0388*/ 	.word	0x00004f00
        /*038c*/ 	.word	0x000000ff
        /*0390*/ 	.word	0x00000028
        /*0394*/ 	.short	0x0101
        /*0396*/ 	.byte	0x08
	.zero		1


	//   ....[22]....
        /*0398*/ 	.word	0x000058f0
        /*039c*/ 	.word	0x000000ff
        /*03a0*/ 	.word	0x00000010
        /*03a4*/ 	.short	0x010a
        /*03a6*/ 	.byte	0x08
	.zero		1


	//   ....[23]....
        /*03a8*/ 	.word	0x00005920
        /*03ac*/ 	.word	0x000000ff
        /*03b0*/ 	.word	0x00000010
        /*03b4*/ 	.short	0x010a
        /*03b6*/ 	.byte	0x08
	.zero		1


	//   ....[24]....
        /*03b8*/ 	.word	0x000059b0
        /*03bc*/ 	.word	0x000000ff
        /*03c0*/ 	.word	0x00000020
        /*03c4*/ 	.short	0x010a
        /*03c6*/ 	.byte	0x08
	.zero		1


	//   ....[25]....
        /*03c8*/ 	.word	0x000059d0
        /*03cc*/ 	.word	0x000000ff
        /*03d0*/ 	.word	0x00000020
        /*03d4*/ 	.short	0x010a
        /*03d6*/ 	.byte	0x08
	.zero		1


	//   ....[26]....
        /*03d8*/ 	.word	0x00006d80
        /*03dc*/ 	.word	0x000000ff
        /*03e0*/ 	.word	0x00000018
        /*03e4*/ 	.short	0x0101
        /*03e6*/ 	.byte	0x08
	.zero		1


	//   ....[27]....
        /*03e8*/ 	.word	0x00006e30
        /*03ec*/ 	.word	0x000000ff
        /*03f0*/ 	.word	0x00000028
        /*03f4*/ 	.short	0x0101
        /*03f6*/ 	.byte	0x08
	.zero		1


	//   ....[28]....
        /*03f8*/ 	.word	0x00007770
        /*03fc*/ 	.word	0x000000ff
        /*0400*/ 	.word	0x00000008
        /*0404*/ 	.short	0x0101
        /*0406*/ 	.byte	0x08
	.zero		1


	//   ....[29]....
        /*0408*/ 	.word	0x00007780
        /*040c*/ 	.word	0x000000ff
        /*0410*/ 	.word	0x00000020
        /*0414*/ 	.short	0x010a
        /*0416*/ 	.byte	0x08
	.zero		1


	//   ....[30]....
        /*0418*/ 	.word	0x000077a0
        /*041c*/ 	.word	0x000000ff
        /*0420*/ 	.word	0x00000020
        /*0424*/ 	.short	0x010a
        /*0426*/ 	.byte	0x08
	.zero		1


	//   ....[31]....
        /*0428*/ 	.word	0x00007cb0
        /*042c*/ 	.word	0x000000ff
        /*0430*/ 	.word	0x00000028
        /*0434*/ 	.short	0x0101
        /*0436*/ 	.byte	0x08
	.zero		1


	//   ....[32]....
        /*0438*/ 	.word	0x000081c0
        /*043c*/ 	.word	0x00000005
        /*0440*/ 	.word	0x00000018
        /*0444*/ 	.short	0x010a
        /*0446*/ 	.byte	0x3f
	.zero		1


	//   ....[33]....
        /*0448*/ 	.word	0x00008240
        /*044c*/ 	.word	0x00000005
        /*0450*/ 	.word	0x00000008
        /*0454*/ 	.short	0x010a
        /*0456*/ 	.byte	0x3f
	.zero		1


	//   ....[34]....
        /*0458*/ 	.word	0x000082c0
        /*045c*/ 	.word	0x00000007
        /*0460*/ 	.word	0x00000018
        /*0464*/ 	.short	0x010a
        /*0466*/ 	.byte	0x3f
	.zero		1


	//   ....[35]....
        /*0468*/ 	.word	0x00008330
        /*046c*/ 	.word	0x00000005
        /*0470*/ 	.word	0x00000028
        /*0474*/ 	.short	0x010a
        /*0476*/ 	.byte	0x3f
	.zero		1


	//   ....[36]....
        /*0478*/ 	.word	0x000083a0
        /*047c*/ 	.word	0x00000005
        /*0480*/ 	.word	0x00000028
        /*0484*/ 	.short	0x010a
        /*0486*/ 	.byte	0x3f
	.zero		1


	//   ....[37]....
        /*0488*/ 	.word	0x00008400
        /*048c*/ 	.word	0x00000005
        /*0490*/ 	.word	0x00000028
        /*0494*/ 	.short	0x010a
        /*0496*/ 	.byte	0x3f
	.zero		1


	//   ....[38]....
        /*0498*/ 	.word	0x00008460
        /*049c*/ 	.word	0x00000003
        /*04a0*/ 	.word	0x00000000
        /*04a4*/ 	.short	0x010a
        /*04a6*/ 	.byte	0x3f
	.zero		1


	//   ....[39]....
        /*04a8*/ 	.word	0x000084c0
        /*04ac*/ 	.word	0x00000003
        /*04b0*/ 	.word	0x00000010
        /*04b4*/ 	.short	0x010a
        /*04b6*/ 	.byte	0x3f
	.zero		1


	//   ....[40]....
        /*04b8*/ 	.word	0x00008530
        /*04bc*/ 	.word	0x0000000b
        /*04c0*/ 	.word	0x00000010
        /*04c4*/ 	.short	0x010a
        /*04c6*/ 	.byte	0x3f
	.zero		1


	//   ....[41]....
        /*04c8*/ 	.word	0x000085a0
        /*04cc*/ 	.word	0x0000000b
        /*04d0*/ 	.word	0x00000020
        /*04d4*/ 	.short	0x010a
        /*04d6*/ 	.byte	0x3f
	.zero		1


	//   ....[42]....
        /*04d8*/ 	.word	0x00008610
        /*04dc*/ 	.word	0x0000000b
        /*04e0*/ 	.word	0x00000010
        /*04e4*/ 	.short	0x010a
        /*04e6*/ 	.byte	0x3f
	.zero		1


	//   ....[43]....
        /*04e8*/ 	.word	0x00008680
        /*04ec*/ 	.word	0x0000000b
        /*04f0*/ 	.word	0x00000020
        /*04f4*/ 	.short	0x010a
        /*04f6*/ 	.byte	0x3f
	.zero		1


	//   ....[44]....
        /*04f8*/ 	.word	0x000086f0
        /*04fc*/ 	.word	0x00000007
        /*0500*/ 	.word	0x00000020
        /*0504*/ 	.short	0x010a
        /*0506*/ 	.byte	0x3f
	.zero		1


	//----- nvinfo : EIATTR_NUM_MBARRIERS
	.align		4
.L_59:
        /*0508*/ 	.byte	0x03, 0x38
        /*050a*/ 	.short	0x0006


	//----- nvinfo : EIATTR_EXIT_INSTR_OFFSETS
	.align		4
        /*050c*/ 	.byte	0x04, 0x1c
        /*050e*/ 	.short	(.L_61 - .L_60)


	//   ....[0]....
.L_60:
        /*0510*/ 	.word	0x00000430


	//   ....[1]....
        /*0514*/ 	.word	0x00000ed0


	//   ....[2]....
        /*0518*/ 	.word	0x00000f00


	//   ....[3]....
        /*051c*/ 	.word	0x00001a50


	//   ....[4]....
        /*0520*/ 	.word	0x000080e0


	//   ....[5]....
        /*0524*/ 	.word	0x00008180


	//----- nvinfo : EIATTR_REQNTID
	.align		4
.L_61:
        /*0528*/ 	.byte	0x04, 0x10
        /*052a*/ 	.short	(.L_63 - .L_62)
.L_62:
        /*052c*/ 	.word	0x00000180
        /*0530*/ 	.word	0x00000001
        /*0534*/ 	.word	0x00000001


	//----- nvinfo : EIATTR_CBANK_PARAM_SIZE
	.align		4
.L_63:
        /*0538*/ 	.byte	0x03, 0x19
        /*053a*/ 	.short	0x02cc


	//----- nvinfo : EIATTR_PARAM_CBANK
	.align		4
        /*053c*/ 	.byte	0x04, 0x0a
        /*053e*/ 	.short	(.L_65 - .L_64)
	.align		4
.L_64:
        /*0540*/ 	.word	index@(.nv.constant0.kernel_cutlass_kernel_flash_attncuteflash_fwd_sm90FlashAttentionForwardSm90_object_at__tensor0000o1641211101213_tensor0000o6411101213_tensor0000o6411101213_tensor0000o1641211101213_tensor_0)
        /*0544*/ 	.short	0x0210
        /*0546*/ 	.short	0x02cc


	//----- nvinfo : EIATTR_SW_WAR
	.align		4
.L_65:
        /*0548*/ 	.byte	0x04, 0x36
        /*054a*/ 	.short	(.L_67 - .L_66)
.L_66:
        /*054c*/ 	.word	0x00000008
.L_67:


//--------------------- .nv.callgraph             --------------------------
	.section	.nv.callgraph,"",@"SHT_CUDA_CALLGRAPH"
	.align	4
	.sectionentsize	8
	.align		4
        /*0000*/ 	.word	0x00000000
	.align		4
        /*0004*/ 	.word	0xffffffff
	.align		4
        /*0008*/ 	.word	0x00000000
	.align		4
        /*000c*/ 	.word	0xfffffffe
	.align		4
        /*0010*/ 	.word	0x00000000
	.align		4
        /*0014*/ 	.word	0xfffffffd
	.align		4
        /*0018*/ 	.word	0x00000000
	.align		4
        /*001c*/ 	.word	0xfffffffc


//--------------------- .text.kernel_cutlass_kernel_flash_attncuteflash_fwd_sm90FlashAttentionForwardSm90_object_at__tensor0000o1641211101213_tensor0000o6411101213_tensor0000o6411101213_tensor0000o1641211101213_tensor_0 --------------------------
	.section	.text.kernel_cutlass_kernel_flash_attncuteflash_fwd_sm90FlashAttentionForwardSm90_object_at__tensor0000o1641211101213_tensor0000o6411101213_tensor0000o6411101213_tensor0000o1641211101213_tensor_0,"ax",@progbits
	.sectionflags	@"SHF_BARRIERS=16"
	.align	128
        .global         kernel_cutlass_kernel_flash_attncuteflash_fwd_sm90FlashAttentionForwardSm90_object_at__tensor0000o1641211101213_tensor0000o6411101213_tensor0000o6411101213_tensor0000o1641211101213_tensor_0
        .type           kernel_cutlass_kernel_flash_attncuteflash_fwd_sm90FlashAttentionForwardSm90_object_at__tensor0000o1641211101213_tensor0000o6411101213_tensor0000o6411101213_tensor0000o1641211101213_tensor_0,@function
        .size           kernel_cutlass_kernel_flash_attncuteflash_fwd_sm90FlashAttentionForwardSm90_object_at__tensor0000o1641211101213_tensor0000o6411101213_tensor0000o6411101213_tensor0000o1641211101213_tensor_0,(.L_x_46 - kernel_cutlass_kernel_flash_attncuteflash_fwd_sm90FlashAttentionForwardSm90_object_at__tensor0000o1641211101213_tensor0000o6411101213_tensor0000o6411101213_tensor0000o1641211101213_tensor_0)
        .other          kernel_cutlass_kernel_flash_attncuteflash_fwd_sm90FlashAttentionForwardSm90_object_at__tensor0000o1641211101213_tensor0000o6411101213_tensor0000o6411101213_tensor0000o1641211101213_tensor_0,@"STO_CUDA_ENTRY STV_DEFAULT"
kernel_cutlass_kernel_flash_attncuteflash_fwd_sm90FlashAttentionForwardSm90_object_at__tensor0000o1641211101213_tensor0000o6411101213_tensor0000o6411101213_tensor0000o1641211101213_tensor_0:
.text.kernel_cutlass_kernel_flash_attncuteflash_fwd_sm90FlashAttentionForwardSm90_object_at__tensor0000o1641211101213_tensor0000o6411101213_tensor0000o6411101213_tensor0000o1641211101213_tensor_0:
[----:B------:R-:W1:Y:S01]  /*0000*/  LDC R1, c[0x0][0x28] ;  /* 0x00000a00ff017b82 */ /* 0x000e620000000800 */
[----:B------:R-:W2:Y:S02]  /*0010*/  S2R R7, SR_TID.X ;  /* 0x0000000000077919 */ /* 0x000ea40000002100 */
[----:B--2---:R-:W-:-:S04]  /*0020*/  SHF.R.U32.HI R0, RZ, 0x5, R7 ;  /* 0x00000005ff007819 */ /* 0x004fc80000011607 */
[----:B------:R-:W-:-:S13]  /*0030*/  ISETP.NE.AND P0, PT, R0, RZ, PT ;  /* 0x000000ff0000720c */ /* 0x000fda0003f05270 */
[----:B-1----:R-:W-:Y:S05]  /*0040*/  @P0 BRA `(.L_x_0) ;  /* 0x0000000000700947 */ /* 0x002fea0003800000 */
[----:B------:R-:W1:Y:S01]  /*0050*/  S2UR UR8, SR_CgaCtaId ;  /* 0x00000000000879c3 */ /* 0x000e620000008800 */
[----:B------:R-:W-:Y:S01]  /*0060*/  ULDC.64 UR10, c[0x0][0x198] ;  /* 0x00006600000a7ab9 */ /* 0x000fe20000000a00 */
[----:B------:R-:W-:Y:S01]  /*0070*/  UMOV UR4, 0x400 ;  /* 0x0000040000047882 */ /* 0x000fe20000000000 */
[----:B------:R-:W-:Y:S02]  /*0080*/  UIADD3 UR12, UP0, UR10, 0x70, URZ ;  /* 0x000000700a0c7890 */ /* 0x000fe4000ff1e03f */
[----:B------:R-:W-:Y:S02]  /*0090*/  UIADD3 UR14, UP1, UR10, 0xf0, URZ ;  /* 0x000000f00a0e7890 */ /* 0x000fe4000ff3e03f */
[----:B------:R-:W-:Y:S01]  /*00a0*/  UIADD3 UR16, UP2, UR10, 0x170, URZ ;  /* 0x000001700a107890 */ /* 0x000fe2000ff5e03f */
[----:B------:R-:W-:Y:S01]  /*00b0*/  UMOV UR5, 0x1 ;  /* 0x0000000100057882 */ /* 0x000fe20000000000 */
[----:B------:R-:W-:Y:S01]  /*00c0*/  UIADD3 UR10, UP3, UR10, 0x1f0, URZ ;  /* 0x000001f00a0a7890 */ /* 0x000fe2000ff7e03f */
[----:B------:R-:W-:Y:S01]  /*00d0*/  UMOV UR6, 0x8 ;  /* 0x0000000800067882 */ /* 0x000fe20000000000 */
[----:B------:R-:W-:-:S02]  /*00e0*/  UIADD3.X UR13, URZ, UR11, URZ, UP0, !UPT ;  /* 0x0000000b3f0d7290 */ /* 0x000fc400087fe43f */
[----:B------:R-:W-:-:S04]  /*00f0*/  UIADD3 UR6, -UR6, 0x100000, URZ ;  /* 0x0010000006067890 */ /* 0x000fc8000fffe13f */
[----:B------:R-:W-:Y:S02]  /*0100*/  USHF.L.U32 UR7, UR6, 0xb, URZ ;  /* 0x0000000b06077899 */ /* 0x000fe4000800063f */
[----:B------:R-:W-:Y:S02]  /*0110*/  USHF.L.U32 UR6, UR6, 0x1, URZ ;  /* 0x0000000106067899 */ /* 0x000fe4000800063f */
[----:B------:R-:W-:Y:S02]  /*0120*/  UIADD3.X UR15, URZ, UR11, URZ, UP1, !UPT ;  /* 0x0000000b3f0f7290 */ /* 0x000fe40008ffe43f */
[----:B------:R-:W-:Y:S02]  /*0130*/  UIADD3.X UR17, URZ, UR11, URZ, UP2, !UPT ;  /* 0x0000000b3f117290 */ /* 0x000fe400097fe43f */
[----:B------:R-:W-:Y:S01]  /*0140*/  UIADD3.X UR11, URZ, UR11, URZ, UP3, !UPT ;  /* 0x0000000b3f0b7290 */ /* 0x000fe20009ffe43f */
[----:B------:R2:W-:Y:S01]  /*0150*/  UTMACCTL.PF [UR12] ;  /* 0x000000000c0079b9 */ /* 0x0005e20008040000 */
[----:B-1----:R-:W-:-:S02]  /*0160*/  ULEA UR8, UR8, UR4, 0x18 ;  /* 0x0000000408087291 */ /* 0x002fc4000f8ec03f */
[----:B------:R-:W-:-:S04]  /*0170*/  UIADD3 UR4, -UR5, 0x100000, URZ ;  /* 0x0010000005047890 */ /* 0x000fc8000fffe13f */
[----:B------:R-:W-:Y:S02]  /*0180*/  USHF.L.U32 UR5, UR4, 0xb, URZ ;  /* 0x0000000b04057899 */ /* 0x000fe4000800063f */
[----:B------:R-:W-:Y:S01]  /*0190*/  USHF.L.U32 UR4, UR4, 0x1, URZ ;  /* 0x0000000104047899 */ /* 0x000fe2000800063f */
[----:B------:R2:W-:Y:S01]  /*01a0*/  UTMACCTL.PF [UR14] ;  /* 0x000000000e0079b9 */ /* 0x0005e20008040000 */
[----:B------:R2:W-:Y:S01]  /*01b0*/  UTMACCTL.PF [UR16] ;  /* 0x00000000100079b9 */ /* 0x0005e20008040000 */
[----:B------:R2:W-:Y:S01]  /*01c0*/  UTMACCTL.PF [UR10] ;  /* 0x000000000a0079b9 */ /* 0x0005e20008040000 */
[----:B------:R-:W1:Y:S08]  /*01d0*/  FENCE.VIEW.ASYNC.S ;  /* 0x00000000000073c6 */ /* 0x000e700000000000 */
[----:B-1----:R2:W1:Y:S01]  /*01e0*/  SYNCS.EXCH.64 URZ, [UR8], UR4 ;  /* 0x00000004083f75b2 */ /* 0x0024620008000100 */
[----:B------:R2:W3:Y:S02]  /*01f0*/  SYNCS.EXCH.64 URZ, [UR8+0x8], UR6 ;  /* 0x00000806083f75b2 */ /* 0x0004e40008000100 */
[----:B--2---:R-:W-:Y:S01]  /*0200*/  NOP ;  /* 0x0000000000007918 */ /* 0x004fe20000000000 */
.L_x_0:
[----:B------:R-:W-:Y:S05]  /*0210*/  @P0 BRA `(.L_x_1) ;  /* 0x0000000000440947 */ /* 0x000fea0003800000 */
[----:B------:R-:W2:Y:S01]  /*0220*/  S2UR UR5, SR_CgaCtaId ;  /* 0x00000000000579c3 */ /* 0x000ea20000008800 */
[----:B------:R-:W-:Y:S01]  /*0230*/  UMOV UR4, 0x400 ;  /* 0x0000040000047882 */ /* 0x000fe20000000000 */
[----:B------:R-:W-:Y:S01]  /*0240*/  UMOV UR6, 0x1 ;  /* 0x0000000100067882 */ /* 0x000fe20000000000 */
[----:B------:R-:W-:Y:S01]  /*0250*/  UMOV UR7, 0x8 ;  /* 0x0000000800077882 */ /* 0x000fe20000000000 */
[----:B--2---:R-:W-:Y:S02]  /*0260*/  ULEA UR8, UR5, UR4, 0x18 ;  /* 0x0000000405087291 */ /* 0x004fe4000f8ec03f */
[----:B------:R-:W-:-:S04]  /*0270*/  UIADD3 UR4, -UR6, 0x100000, URZ ;  /* 0x0010000006047890 */ /* 0x000fc8000fffe13f */
[----:B------:R-:W-:Y:S02]  /*0280*/  USHF.L.U32 UR5, UR4, 0xb, URZ ;  /* 0x0000000b04057899 */ /* 0x000fe4000800063f */
[----:B------:R-:W-:Y:S02]  /*0290*/  USHF.L.U32 UR4, UR4, 0x1, URZ ;  /* 0x0000000104047899 */ /* 0x000fe4000800063f */
[----:B------:R-:W-:-:S04]  /*02a0*/  UIADD3 UR6, -UR7, 0x100000, URZ ;  /* 0x0010000007067890 */ /* 0x000fc8000fffe13f */
[----:B------:R-:W-:Y:S02]  /*02b0*/  USHF.L.U32 UR7, UR6, 0xb, URZ ;  /* 0x0000000b06077899 */ /* 0x000fe4000800063f */
[----:B------:R-:W-:Y:S01]  /*02c0*/  USHF.L.U32 UR6, UR6, 0x1, URZ ;  /* 0x0000000106067899 */ /* 0x000fe2000800063f */
[----:B------:R-:W2:Y:S03]  /*02d0*/  FENCE.VIEW.ASYNC.S ;  /* 0x00000000000073c6 */ /* 0x000ea60000000000 */
[----:B--2---:R2:W4:Y:S08]  /*02e0*/  SYNCS.EXCH.64 URZ, [UR8+0x10], UR4 ;  /* 0x00001004083f75b2 */ /* 0x0045300008000100 */
[----:B------:R2:W5:Y:S01]  /*02f0*/  SYNCS.EXCH.64 URZ, [UR8+0x18], UR6 ;  /* 0x00001806083f75b2 */ /* 0x0005620008000100 */
[----:B------:R2:W3:Y:S01]  /*0300*/  SYNCS.EXCH.64 URZ, [UR8+0x20], UR4 ;  /* 0x00002004083f75b2 */ /* 0x0004e20008000100 */
[----:B------:R2:W1:Y:S01]  /*0310*/  SYNCS.EXCH.64 URZ, [UR8+0x28], UR6 ;  /* 0x00002806083f75b2 */ /* 0x0004620008000100 */
[----:B------:R-:W-:Y:S01]  /*0320*/  NOP ;  /* 0x0000000000007918 */ /* 0x000fe20000000000 */
.L_x_1:
[----:B------:R-:W-:Y:S01]  /*0330*/  ISETP.GT.AND P0, PT, R0, 0x3, PT ;  /* 0x000000030000780c */ /* 0x000fe20003f04270 */
[----:B------:R-:W-:Y:S01]  /*0340*/  NOP ;  /* 0x0000000000007918 */ /* 0x000fe20000000000 */
[----:B------:R-:W-:Y:S01]  /*0350*/  ULDC.U8 UR9, c[0x0][0x4a4] ;  /* 0x0001290000097ab9 */ /* 0x000fe20000000000 */
[----:B------:R-:W-:Y:S01]  /*0360*/  ULDC.U8 UR10, c[0x0][0x4a5] ;  /* 0x00012940000a7ab9 */ /* 0x000fe20000000000 */
[----:B------:R-:W-:Y:S01]  /*0370*/  ULDC.U8 UR11, c[0x0][0x4b0] ;  /* 0x00012c00000b7ab9 */ /* 0x000fe20000000000 */
[----:B------:R-:W-:Y:S01]  /*0380*/  ULDC.U8 UR14, c[0x0][0x4b1] ;  /* 0x00012c40000e7ab9 */ /* 0x000fe20000000000 */
[----:B------:R-:W-:Y:S01]  /*0390*/  ULDC.U8 UR16, c[0x0][0x4bd] ;  /* 0x00012f4000107ab9 */ /* 0x000fe20000000000 */
[----:B------:R-:W-:Y:S01]  /*03a0*/  ULDC.U8 UR15, c[0x0][0x4c8] ;  /* 0x00013200000f7ab9 */ /* 0x000fe20000000000 */
[----:B------:R-:W-:Y:S01]  /*03b0*/  ULDC.U8 UR12, c[0x0][0x4c9] ;  /* 0x00013240000c7ab9 */ /* 0x000fe20000000000 */
[----:B------:R-:W-:Y:S01]  /*03c0*/  ULDC.U8 UR17, c[0x0][0x4bc] ;  /* 0x00012f0000117ab9 */ /* 0x000fe20000000000 */
[----:B------:R-:W-:Y:S01]  /*03d0*/  LOP3.LUT R2, R7, 0x1f, RZ, 0xc0, !PT ;  /* 0x0000001f07027812 */ /* 0x000fe200078ec0ff */
[----:B-1-345:R-:W-:Y:S06]  /*03e0*/  BAR.SYNC.DEFER_BLOCKING 0x0 ;  /* 0x0000000000007b1d */ /* 0x03afec0000010000 */
[----:B------:R-:W-:Y:S05]  /*03f0*/  @P0 BRA `(.L_x_2) ;  /* 0x0000000800c40947 */ /* 0x000fea0003800000 */
[----:B------:R-:W-:-:S08]  /*0400*/  NOP ;  /* 0x0000000000007918 */ /* 0x000fd00000000000 */
[----:B------:R-:W1:-:S00]  /*0410*/  USETMAXREG.DEALLOC.CTAPOOL 0x18 ;  /* 0x00000018000079c8 */ /* 0x000e4000080e0500 */
[----:B-1----:R-:W-:-:S13]  /*0420*/  LOP3.LUT P0, RZ, R0, 0x3, RZ, 0xc0, !PT ;  /* 0x0000000300ff7812 */ /* 0x002fda000780c0ff */
[----:B--2---:R-:W-:Y:S05]  /*0430*/  @P0 EXIT ;  /* 0x000000000000094d */ /* 0x004fea0003800000 */
[----:B------:R-:W1:Y:S01]  /*0440*/  S2UR UR22, SR_CTAID.X ;  /* 0x00000000001679c3 */ /* 0x000e620000002500 */
[----:B------:R-:W-:Y:S01]  /*0450*/  ULDC UR4, c[0x0][0x4b8] ;  /* 0x00012e0000047ab9 */ /* 0x000fe20000000800 */
[----:B------:R-:W-:Y:S01]  /*0460*/  ULDC.64 UR18, c[0x0][0x4a8] ;  /* 0x00012a0000127ab9 */ /* 0x000fe20000000a00 */
[----:B------:R-:W-:Y:S01]  /*0470*/  ULDC.64 UR20, c[0x0][0x498] ;  /* 0x0001260000147ab9 */ /* 0x000fe20000000a00 */
[----:B------:R-:W-:-:S04]  /*0480*/  IMAD.MOV.U32 R2, RZ, RZ, 0x1 ;  /* 0x00000001ff027424 */ /* 0x000fc800078e00ff */
[----:B------:R-:W2:Y:S01]  /*0490*/  LDC R0, c[0x0][0x488] ;  /* 0x00012200ff007b82 */ /* 0x000ea20000000800 */
[----:B-1----:R-:W-:-:S04]  /*04a0*/  UIMAD.WIDE.U32 UR4, UR22, UR4, URZ ;  /* 0x00000004160472a5 */ /* 0x002fc8000f8e003f */
[----:B------:R-:W-:-:S04]  /*04b0*/  UIADD3 UR4, -UR5, UR22, URZ ;  /* 0x0000001605047290 */ /* 0x000fc8000fffe13f */
[----:B------:R-:W-:Y:S01]  /*04c0*/  USHF.R.U32.HI UR4, URZ, UR17, UR4 ;  /* 0x000000113f047299 */ /* 0x000fe20008011604 */
[----:B--2---:R-:W-:-:S03]  /*04d0*/  ISETP.LE.AND P0, PT, R0, UR22, PT ;  /* 0x0000001600007c0c */ /* 0x004fc6000bf03270 */
[----:B------:R-:W-:-:S04]  /*04e0*/  UIADD3 UR4, UR5, UR4, URZ ;  /* 0x0000000405047290 */ /* 0x000fc8000fffe03f */
[----:B------:R-:W-:-:S03]  /*04f0*/  USHF.R.U32.HI UR6, URZ, UR16, UR4 ;  /* 0x000000103f067299 */ /* 0x000fc60008011604 */
[----:B------:R-:W-:Y:S01]  /*0500*/  ULDC UR4, c[0x0][0x4cc] ;  /* 0x0001330000047ab9 */ /* 0x000fe20000000800 */
[----:B------:R-:W-:Y:S02]  /*0510*/  UIADD3 UR7, -UR6, URZ, URZ ;  /* 0x0000003f06077290 */ /* 0x000fe4000fffe13f */
[----:B------:R-:W-:-:S03]  /*0520*/  UISETP.GE.AND UP0, UPT, UR6, UR4, UPT ;  /* 0x000000040600728c */ /* 0x000fc6000bf06270 */
[----:B------:R-:W-:Y:S01]  /*0530*/  ULDC UR4, c[0x0][0x4b4] ;  /* 0x00012d0000047ab9 */ /* 0x000fe20000000800 */
[----:B------:R-:W-:Y:S02]  /*0540*/  USEL UR8, UR11, UR15, !UP0 ;  /* 0x0000000f0b087287 */ /* 0x000fe4000c000000 */
[----:B------:R-:W-:Y:S02]  /*0550*/  UIMAD UR7, UR7, UR4, UR22 ;  /* 0x00000004070772a4 */ /* 0x000fe4000f8e0216 */
[----:B------:R-:W-:-:S03]  /*0560*/  ULOP3.LUT UR8, UR8, 0xff, URZ, 0xc0, !UPT ;  /* 0x000000ff08087892 */ /* 0x000fc6000f8ec03f */
[----:B------:R-:W-:Y:S01]  /*0570*/  @UP0 ULDC UR19, c[0x0][0x4c4] ;  /* 0x0001310000130ab9 */ /* 0x000fe20000000800 */
[----:B------:R-:W-:Y:S01]  /*0580*/  @UP0 ULDC UR18, c[0x0][0x4c0] ;  /* 0x0001300000120ab9 */ /* 0x000fe20000000800 */
[----:B------:R-:W-:Y:S02]  /*0590*/  UIMAD.WIDE.U32 UR4, UR7, UR19, URZ ;  /* 0x00000013070472a5 */ /* 0x000fe4000f8e003f */
[----:B------:R-:W-:Y:S02]  /*05a0*/  USEL UR4, UR14, UR12, !UP0 ;  /* 0x0000000c0e047287 */ /* 0x000fe4000c000000 */
[----:B------:R-:W-:Y:S02]  /*05b0*/  UIADD3 UR13, UR7, -UR5, URZ ;  /* 0x80000005070d7290 */ /* 0x000fe4000fffe03f */
[----:B------:R-:W-:Y:S02]  /*05c0*/  ULOP3.LUT UR4, UR4, 0xff, URZ, 0xc0, !UPT ;  /* 0x000000ff04047892 */ /* 0x000fe4000f8ec03f */
[----:B------:R-:W-:-:S04]  /*05d0*/  USHF.R.U32.HI UR8, URZ, UR8, UR13 ;  /* 0x000000083f087299 */ /* 0x000fc8000801160d */
[----:B------:R-:W-:-:S04]  /*05e0*/  UIADD3 UR8, UR5, UR8, URZ ;  /* 0x0000000805087290 */ /* 0x000fc8000fffe03f */
[----:B------:R-:W-:-:S04]  /*05f0*/  USHF.R.U32.HI UR4, URZ, UR4, UR8 ;  /* 0x000000043f047299 */ /* 0x000fc80008011608 */
[----:B------:R-:W-:-:S04]  /*0600*/  UIADD3 UR5, -UR4, URZ, URZ ;  /* 0x0000003f04057290 */ /* 0x000fc8000fffe13f */
[----:B------:R-:W-:-:S04]  /*0610*/  UIMAD UR18, UR18, UR5, UR7 ;  /* 0x00000005121272a4 */ /* 0x000fc8000f8e0207 */
[----:B------:R-:W-:-:S03]  /*0620*/  UIMAD UR18, UR6, UR20, UR18 ;  /* 0x00000014061272a4 */ /* 0x000fc6000f8e0212 */
[----:B------:R-:W-:Y:S02]  /*0630*/  ULDC UR6, c[0x0][0x4a0] ;  /* 0x0001280000067ab9 */ /* 0x000fe40000000800 */
[----:B------:R-:W-:-:S04]  /*0640*/  UIMAD.WIDE.U32 UR6, UR18, UR6, URZ ;  /* 0x00000006120672a5 */ /* 0x000fc8000f8e003f */
[----:B------:R-:W-:-:S04]  /*0650*/  UIADD3 UR5, UR18, -UR7, URZ ;  /* 0x8000000712057290 */ /* 0x000fc8000fffe03f */
[----:B------:R-:W-:-:S04]  /*0660*/  USHF.R.U32.HI UR5, URZ, UR9, UR5 ;  /* 0x000000093f057299 */ /* 0x000fc80008011605 */
[----:B------:R-:W-:-:S04]  /*0670*/  UIADD3 UR5, UR7, UR5, URZ ;  /* 0x0000000507057290 */ /* 0x000fc8000fffe03f */
[----:B------:R-:W-:-:S04]  /*0680*/  USHF.R.U32.HI UR13, URZ, UR10, UR5 ;  /* 0x0000000a3f0d7299 */ /* 0x000fc80008011605 */
[----:B------:R-:W-:-:S04]  /*0690*/  UIADD3 UR5, -UR13, URZ, URZ ;  /* 0x0000003f0d057290 */ /* 0x000fc8000fffe13f */
[----:B------:R-:W-:Y:S01]  /*06a0*/  UIMAD UR12, UR5, UR21, UR18 ;  /* 0x00000015050c72a4 */ /* 0x000fe2000f8e0212 */
[----:B------:R-:W-:Y:S11]  /*06b0*/  @P0 BRA `(.L_x_3) ;  /* 0x0000000400e80947 */ /* 0x000ff60003800000 */
[----:B------:R-:W1:Y:S01]  /*06c0*/  S2UR UR5, SR_CgaCtaId ;  /* 0x00000000000579c3 */ /* 0x000e620000008800 */
[----:B------:R-:W-:Y:S01]  /*06d0*/  UMOV UR25, 0x400 ;  /* 0x0000040000197882 */ /* 0x000fe20000000000 */
[----:B------:R-:W-:Y:S01]  /*06e0*/  IMAD.MOV.U32 R0, RZ, RZ, -0x80000000 ;  /* 0x80000000ff007424 */ /* 0x000fe200078e00ff */
[----:B------:R-:W-:Y:S01]  /*06f0*/  ULDC UR14, c[0x0][0x48c] ;  /* 0x00012300000e7ab9 */ /* 0x000fe20000000800 */
[----:B------:R-:W-:Y:S01]  /*0700*/  ULDC UR9, c[0x0][0x21c] ;  /* 0x0000870000097ab9 */ /* 0x000fe20000000800 */
[----:B------:R-:W-:Y:S01]  /*0710*/  ULDC UR6, c[0x0][0x210] ;  /* 0x0000840000067ab9 */ /* 0x000fe20000000800 */
[----:B------:R-:W-:Y:S02]  /*0720*/  UIADD3 UR8, UR9, -0x1, URZ ;  /* 0xffffffff09087890 */ /* 0x000fe4000fffe03f */
[----:B------:R-:W-:Y:S02]  /*0730*/  UIADD3 UR6, UR9, -UR6, URZ ;  /* 0x8000000609067290 */ /* 0x000fe4000fffe03f */
[----:B------:R-:W-:-:S02]  /*0740*/  UIADD3 UR7, -UR9, URZ, URZ ;  /* 0x0000003f09077290 */ /* 0x000fc4000fffe13f */
[----:B------:R-:W-:Y:S02]  /*0750*/  USHF.R.S32.HI UR10, URZ, 0x1f, UR8 ;  /* 0x0000001f3f0a7899 */ /* 0x000fe40008011408 */
[----:B------:R-:W-:Y:S02]  /*0760*/  USHF.R.S32.HI UR7, URZ, 0x1f, UR7 ;  /* 0x0000001f3f077899 */ /* 0x000fe40008011407 */
[----:B------:R-:W-:Y:S02]  /*0770*/  ULEA.HI UR10, UR10, UR8, URZ, 0x7 ;  /* 0x000000080a0a7291 */ /* 0x000fe4000f8f383f */
[----:B------:R-:W-:Y:S02]  /*0780*/  UISETP.GT.AND UP1, UPT, UR9, URZ, UPT ;  /* 0x0000003f0900728c */ /* 0x000fe4000bf24270 */
[----:B------:R-:W-:Y:S01]  /*0790*/  ULEA.HI UR9, UR7, -UR9, URZ, 0x7 ;  /* 0x8000000907097291 */ /* 0x000fe2000f8f383f */
[----:B------:R-:W-:Y:S01]  /*07a0*/  UMOV UR18, 0x0 ;  /* 0x0000000000127882 */ /* 0x000fe20000000000 */
[----:B------:R-:W-:Y:S01]  /*07b0*/  UMOV UR19, 0x1 ;  /* 0x0000000100137882 */ /* 0x000fe20000000000 */
[----:B-1----:R-:W-:-:S02]  /*07c0*/  ULEA UR25, UR5, UR25, 0x18 ;  /* 0x0000001905197291 */ /* 0x002fc4000f8ec03f */
[----:B------:R-:W-:Y:S02]  /*07d0*/  UIADD3 UR5, -UR4, UR14, URZ ;  /* 0x0000000e04057290 */ /* 0x000fe4000fffe13f */
[----:B------:R-:W-:Y:S02]  /*07e0*/  USHF.R.S32.HI UR9, URZ, 0x7, UR9 ;  /* 0x000000073f097899 */ /* 0x000fe40008011409 */
[----:B------:R-:W-:Y:S02]  /*07f0*/  ULEA UR5, UR5, UR6, 0x7 ;  /* 0x0000000605057291 */ /* 0x000fe4000f8e383f */
[----:B------:R-:W-:Y:S01]  /*0800*/  @UP1 UIMAD.WIDE UR16, UR10, 0x2000000, UR18 ;  /* 0x020000000a1018a5 */ /* 0x000fe2000f8e0212 */
[----:B------:R-:W1:Y:S01]  /*0810*/  SYNCS.PHASECHK.TRANS64.TRYWAIT P0, [UR25+0x18], R0 ;  /* 0x00001800ff0075a7 */ /* 0x000e620008000159 */
[----:B------:R-:W-:Y:S02]  /*0820*/  UIADD3 UR11, -UR5, URZ, URZ ;  /* 0x0000003f050b7290 */ /* 0x000fe4000fffe13f */
[----:B------:R-:W-:-:S02]  /*0830*/  UIADD3 UR6, UR5, -0x1, URZ ;  /* 0xffffffff05067890 */ /* 0x000fc4000fffe03f */
[----:B------:R-:W-:Y:S02]  /*0840*/  USHF.R.S32.HI UR8, URZ, 0x1f, UR11 ;  /* 0x0000001f3f087899 */ /* 0x000fe4000801140b */
[----:B------:R-:W-:Y:S02]  /*0850*/  USHF.R.S32.HI UR7, URZ, 0x1f, UR6 ;  /* 0x0000001f3f077899 */ /* 0x000fe40008011406 */
[----:B------:R-:W-:Y:S02]  /*0860*/  ULEA.HI UR8, UR8, -UR5, URZ, 0x7 ;  /* 0x8000000508087291 */ /* 0x000fe4000f8f383f */
[----:B------:R-:W-:Y:S02]  /*0870*/  ULEA.HI UR7, UR7, UR6, URZ, 0x7 ;  /* 0x0000000607077291 */ /* 0x000fe4000f8f383f */
[----:B------:R-:W-:Y:S02]  /*0880*/  USHF.R.S32.HI UR8, URZ, 0x7, UR8 ;  /* 0x000000073f087899 */ /* 0x000fe40008011408 */
[----:B------:R-:W-:-:S02]  /*0890*/  UIADD3 UR9, -UR9, URZ, URZ ;  /* 0x0000003f09097290 */ /* 0x000fc4000fffe13f */
[----:B------:R-:W-:Y:S02]  /*08a0*/  ULEA.HI.SX32 UR7, UR7, 0x1, 0x19 ;  /* 0x0000000107077891 */ /* 0x000fe4000f8fca3f */
[----:B------:R-:W-:Y:S02]  /*08b0*/  UIADD3 UR8, -UR8, URZ, URZ ;  /* 0x0000003f08087290 */ /* 0x000fe4000fffe13f */
[----:B------:R-:W-:Y:S01]  /*08c0*/  UISETP.GT.AND UP0, UPT, UR5, URZ, UPT ;  /* 0x0000003f0500728c */ /* 0x000fe2000bf04270 */
[----:B-1----:R-:W-:Y:S10]  /*08d0*/  @!P0 BRA `(.L_x_4) ;  /* 0x00000078002c8947 */ /* 0x002ff40003800000 */
.L_x_29:
[----:B------:R-:W-:Y:S01]  /*08e0*/  @!UP0 UMOV UR7, UR8 ;  /* 0x0000000800078c82 */ /* 0x000fe20008000000 */
[----:B------:R-:W-:Y:S01]  /*08f0*/  @UP1 UMOV UR9, UR17 ;  /* 0x0000001100091c82 */ /* 0x000fe20008000000 */
[----:B------:R-:W-:Y:S01]  /*0900*/  ELECT P0, URZ, PT ;  /* 0x00000000003f782f */ /* 0x000fe20003800000 */
[----:B------:R-:W-:Y:S01]  /*0910*/  UISETP.LT.AND UP1, UPT, UR7, UR9, UPT ;  /* 0x000000090700728c */ /* 0x000fe2000bf21270 */
[----:B------:R-:W-:Y:S01]  /*0920*/  ULDC.64 UR18, c[0x0][0x198] ;  /* 0x0000660000127ab9 */ /* 0x000fe20000000a00 */
[----:B------:R-:W-:Y:S02]  /*0930*/  UIADD3 UR8, UR25, 0x8400, URZ ;  /* 0x0000840019087890 */ /* 0x000fe4000fffe03f */
[----:B------:R-:W-:Y:S02]  /*0940*/  UIADD3 UR16, UP0, UR18, 0xf0, URZ ;  /* 0x000000f012107890 */ /* 0x000fe4000ff1e03f */
[----:B------:R-:W-:Y:S02]  /*0950*/  USEL UR7, UR7, UR9, UP1 ;  /* 0x0000000907077287 */ /* 0x000fe40008800000 */
[----:B------:R-:W-:-:S02]  /*0960*/  UIADD3 UR9, UR25, 0x10, URZ ;  /* 0x0000001019097890 */ /* 0x000fc4000fffe03f */
[----:B------:R-:W-:Y:S02]  /*0970*/  ULEA UR11, UR7, 0xffffff80, 0x7 ;  /* 0xffffff80070b7891 */ /* 0x000fe4000f8e383f */
[----:B------:R-:W-:Y:S01]  /*0980*/  @P0 IMAD.MOV.U32 R2, RZ, RZ, 0x4000 ;  /* 0x00004000ff020424 */ /* 0x000fe200078e00ff */
[----:B------:R-:W-:Y:S01]  /*0990*/  UIADD3.X UR17, URZ, UR19, URZ, UP0, !UPT ;  /* 0x000000133f117290 */ /* 0x000fe200087fe43f */
[----:B------:R-:W-:Y:S02]  /*09a0*/  UMOV UR10, URZ ;  /* 0x0000003f000a7c82 */ /* 0x000fe40008000000 */
[----:B------:R2:W-:Y:S06]  /*09b0*/  @P0 SYNCS.ARRIVE.TRANS64 RZ, [UR25+0x10], R2 ;  /* 0x00001002ffff09a7 */ /* 0x0005ec0008000019 */
[----:B------:R2:W-:Y:S01]  /*09c0*/  UTMALDG.4D [UR8], [UR16], desc[URZ] ;  /* 0x00003f08100075b4 */ /* 0x0005e20008019000 */
[----:B------:R-:W3:Y:S02]  /*09d0*/  SYNCS.PHASECHK.TRANS64.TRYWAIT P0, [UR25+0x8], R0 ;  /* 0x00000800ff0075a7 */ /* 0x000ee40008000159 */
[----:B--23--:R-:W-:Y:S05]  /*09e0*/  @!P0 BRA `(.L_x_5) ;  /* 0x0000007800088947 */ /* 0x00cfea0003800000 */
.L_x_30:
[----:B------:R-:W-:Y:S01]  /*09f0*/  ELECT P0, URZ, PT ;  /* 0x00000000003f782f */ /* 0x000fe20003800000 */
[----:B------:R-:W-:Y:S01]  /*0a00*/  ULDC.64 UR8, c[0x0][0x198] ;  /* 0x0000660000087ab9 */ /* 0x000fe20000000a00 */
[----:B------:R-:W-:Y:S02]  /*0a10*/  ULOP3.LUT UR4, URZ, UR4, URZ, 0x33, !UPT ;  /* 0x000000043f047292 */ /* 0x000fe4000f8e333f */
[----:B------:R-:W-:Y:S02]  /*0a20*/  UIADD3 UR8, UP0, UR8, 0x70, URZ ;  /* 0x0000007008087890 */ /* 0x000fe4000ff1e03f */
[----:B------:R-:W-:Y:S02]  /*0a30*/  UIADD3 UR4, UR4, UR14, URZ ;  /* 0x0000000e04047290 */ /* 0x000fe4000fffe03f */
[----:B------:R-:W-:Y:S02]  /*0a40*/  UIADD3.X UR9, URZ, UR9, URZ, UP0, !UPT ;  /* 0x000000093f097290 */ /* 0x000fe400087fe43f */
[----:B------:R-:W-:-:S03]  /*0a50*/  UISETP.GE.AND UP0, UPT, UR7, 0x2, UPT ;  /* 0x000000020700788c */ /* 0x000fc6000bf06270 */
[----:B------:R-:W-:Y:S01]  /*0a60*/  @P0 IMAD.MOV.U32 R0, RZ, RZ, 0x4000 ;  /* 0x00004000ff000424 */ /* 0x000fe200078e00ff */
[----:B------:R-:W-:Y:S02]  /*0a70*/  USHF.L.U32 UR27, UR4, 0x7, URZ ;  /* 0x00000007041b7899 */ /* 0x000fe4000800063f */
[----:B------:R-:W-:Y:S02]  /*0a80*/  UIADD3 UR24, UR25, 0x4400, URZ ;  /* 0x0000440019187890 */ /* 0x000fe4000fffe03f */
[----:B------:R2:W-:Y:S01]  /*0a90*/  @P0 SYNCS.ARRIVE.TRANS64 RZ, [UR25], R0 ;  /* 0x00000000ffff09a7 */ /* 0x0005e20008000019 */
[----:B------:R-:W-:Y:S01]  /*0aa0*/  PLOP3.LUT P0, PT, PT, PT, UP0, 0x80, 0x0 ;  /* 0x000000000000781c */ /* 0x000fe20003f0f008 */
[----:B------:R-:W-:Y:S01]  /*0ab0*/  UMOV UR26, URZ ;  /* 0x0000003f001a7c82 */ /* 0x000fe20008000000 */
[----:B------:R-:W-:Y:S01]  /*0ac0*/  UMOV UR28, UR12 ;  /* 0x0000000c001c7c82 */ /* 0x000fe20008000000 */
[----:B------:R-:W-:-:S03]  /*0ad0*/  UMOV UR29, UR13 ;  /* 0x0000000d001d7c82 */ /* 0x000fc60008000000 */
[----:B------:R3:W-:Y:S01]  /*0ae0*/  UTMALDG.4D [UR24], [UR8], desc[URZ] ;  /* 0x00003f18080075b4 */ /* 0x0007e20008019000 */
[----:B--2---:R-:W-:-:S06]  /*0af0*/  IMAD.MOV.U32 R0, RZ, RZ, 0x1 ;  /* 0x00000001ff007424 */ /* 0x004fcc00078e00ff */
[----:B---3--:R-:W-:Y:S05]  /*0b00*/  @!P0 BRA `(.L_x_6) ;  /* 0x0000000000988947 */ /* 0x008fea0003800000 */
[----:B------:R-:W-:Y:S01]  /*0b10*/  UIADD3 UR4, -UR7, URZ, URZ ;  /* 0x0000003f07047290 */ /* 0x000fe2000fffe13f */
[----:B-1----:R-:W-:Y:S01]  /*0b20*/  IMAD.MOV.U32 R5, RZ, RZ, 0x1 ;  /* 0x00000001ff057424 */ /* 0x002fe200078e00ff */
[----:B------:R-:W-:-:S03]  /*0b30*/  ULEA UR11, UR7, 0xffffff00, 0x7 ;  /* 0xffffff00070b7891 */ /* 0x000fc6000f8e383f */
[----:B------:R-:W-:Y:S01]  /*0b40*/  ULDC.64 UR6, c[0x0][0x198] ;  /* 0x0000660000067ab9 */ /* 0x000fe20000000a00 */
[----:B------:R-:W-:-:S08]  /*0b50*/  IMAD.U32 R4, RZ, RZ, UR4 ;  /* 0x00000004ff047e24 */ /* 0x000fd0000f8e00ff */
.L_x_9:
[----:B------:R-:W-:-:S05]  /*0b60*/  LOP3.LUT R0, R5, 0x1, RZ, 0x3c, !PT ;  /* 0x0000000105007812 */ /* 0x000fca00078e3cff */
[----:B--2---:R-:W-:-:S04]  /*0b70*/  IMAD.U32 R2, R0, -0x80000000, RZ ;  /* 0x8000000000027824 */ /* 0x004fc800078e00ff */
[----:B------:R-:W1:Y:S02]  /*0b80*/  SYNCS.PHASECHK.TRANS64.TRYWAIT P0, [UR25+0x18], R2 ;  /* 0x00001802ff0075a7 */ /* 0x000e640008000159 */
[----:B-1----:R-:W-:Y:S05]  /*0b90*/  @!P0 BRA `(.L_x_7) ;  /* 0x0000007400bc8947 */ /* 0x002fea0003800000 */
.L_x_32:
[----:B------:R-:W-:Y:S01]  /*0ba0*/  ELECT P0, URZ, PT ;  /* 0x00000000003f782f */ /* 0x000fe20003800000 */
[----:B------:R-:W-:Y:S01]  /*0bb0*/  VIADD R4, R4, 0x1 ;  /* 0x0000000104047836 */ /* 0x000fe20000000000 */
[----:B------:R-:W-:Y:S02]  /*0bc0*/  UIADD3 UR4, UP0, UR6, 0xf0, URZ ;  /* 0x000000f006047890 */ /* 0x000fe4000ff1e03f */
[----:B------:R-:W-:Y:S02]  /*0bd0*/  UIADD3 UR8, UR25, 0x8400, URZ ;  /* 0x0000840019087890 */ /* 0x000fe4000fffe03f */
[----:B------:R-:W-:Y:S01]  /*0be0*/  UIADD3 UR9, UR25, 0x10, URZ ;  /* 0x0000001019097890 */ /* 0x000fe2000fffe03f */
[----:B------:R-:W-:Y:S01]  /*0bf0*/  ISETP.NE.AND P1, PT, R4, -0x1, PT ;  /* 0xffffffff0400780c */ /* 0x000fe20003f25270 */
[----:B------:R-:W-:Y:S01]  /*0c00*/  UIADD3.X UR5, URZ, UR7, URZ, UP0, !UPT ;  /* 0x000000073f057290 */ /* 0x000fe200087fe43f */
[----:B------:R-:W-:-:S04]  /*0c10*/  UMOV UR10, URZ ;  /* 0x0000003f000a7c82 */ /* 0x000fc80008000000 */
[----:B------:R-:W-:-:S04]  /*0c20*/  @P0 IMAD.MOV.U32 R2, RZ, RZ, 0x4000 ;  /* 0x00004000ff020424 */ /* 0x000fc800078e00ff */
[----:B------:R2:W-:Y:S01]  /*0c30*/  @P0 SYNCS.ARRIVE.TRANS64 RZ, [UR25+0x10], R2 ;  /* 0x00001002ffff09a7 */ /* 0x0005e20008000019 */
[----:B------:R3:W-:Y:S01]  /*0c40*/  UTMALDG.4D [UR8], [UR4], desc[URZ] ;  /* 0x00003f08040075b4 */ /* 0x0007e20008019000 */
[----:B--2---:R-:W-:-:S04]  /*0c50*/  IMAD.U32 R2, R5, -0x80000000, RZ ;  /* 0x8000000005027824 */ /* 0x004fc800078e00ff */
[----:B------:R-:W2:Y:S02]  /*0c60*/  SYNCS.PHASECHK.TRANS64.TRYWAIT P0, [UR25+0x28], R2 ;  /* 0x00002802ff0075a7 */ /* 0x000ea40008000159 */
[----:B--23--:R-:W-:Y:S05]  /*0c70*/  @!P0 BRA `(.L_x_8) ;  /* 0x0000007400a48947 */ /* 0x00cfea0003800000 */
.L_x_34:
[----:B------:R-:W-:Y:S01]  /*0c80*/  ELECT P0, URZ, PT ;  /* 0x00000000003f782f */ /* 0x000fe20003800000 */
[----:B-1----:R-:W-:Y:S01]  /*0c90*/  IMAD.MOV.U32 R5, RZ, RZ, R0 ;  /* 0x000000ffff057224 */ /* 0x002fe200078e0000 */
[----:B------:R-:W-:Y:S02]  /*0ca0*/  UIADD3 UR4, UP0, UR6, 0x170, URZ ;  /* 0x0000017006047890 */ /* 0x000fe4000ff1e03f */
[----:B------:R-:W-:Y:S02]  /*0cb0*/  UIADD3 UR19, UR11, 0x80, URZ ;  /* 0x000000800b137890 */ /* 0x000fe4000fffe03f */
[----:B------:R-:W-:Y:S02]  /*0cc0*/  UIADD3 UR16, UR25, 0x400, URZ ;  /* 0x0000040019107890 */ /* 0x000fe4000fffe03f */
[----:B------:R-:W-:Y:S02]  /*0cd0*/  UIADD3 UR17, UR25, 0x20, URZ ;  /* 0x0000002019117890 */ /* 0x000fe4000fffe03f */
[----:B------:R-:W-:Y:S01]  /*0ce0*/  UIADD3.X UR5, URZ, UR7, URZ, UP0, !UPT ;  /* 0x000000073f057290 */ /* 0x000fe200087fe43f */
[----:B------:R-:W-:-:S02]  /*0cf0*/  UMOV UR18, URZ ;  /* 0x0000003f00127c82 */ /* 0x000fc40008000000 */
[----:B------:R-:W-:Y:S01]  /*0d00*/  @P0 IMAD.MOV.U32 R2, RZ, RZ, 0x4000 ;  /* 0x00004000ff020424 */ /* 0x000fe200078e00ff */
[----:B------:R-:W-:Y:S01]  /*0d10*/  UMOV UR20, UR12 ;  /* 0x0000000c00147c82 */ /* 0x000fe20008000000 */
[----:B------:R-:W-:Y:S01]  /*0d20*/  UMOV UR21, UR13 ;  /* 0x0000000d00157c82 */ /* 0x000fe20008000000 */
[----:B------:R-:W-:Y:S01]  /*0d30*/  UIADD3 UR11, UR11, -0x80, URZ ;  /* 0xffffff800b0b7890 */ /* 0x000fe2000fffe03f */
[----:B------:R2:W-:Y:S02]  /*0d40*/  @P0 SYNCS.ARRIVE.TRANS64 RZ, [UR25+0x20], R2 ;  /* 0x00002002ffff09a7 */ /* 0x0005e40008000019 */
[----:B------:R2:W-:Y:S01]  /*0d50*/  UTMALDG.4D [UR16], [UR4], desc[URZ] ;  /* 0x00003f10040075b4 */ /* 0x0005e20008019000 */
[----:B------:R-:W-:Y:S08]  /*0d60*/  @P1 BRA `(.L_x_9) ;  /* 0xfffffffc007c1947 */ /* 0x000ff0000383ffff */
.L_x_6:
[----:B--2---:R-:W-:-:S04]  /*0d70*/  IMAD.U32 R2, R0, -0x80000000, RZ ;  /* 0x8000000000027824 */ /* 0x004fc800078e00ff */
[----:B------:R-:W2:Y:S02]  /*0d80*/  SYNCS.PHASECHK.TRANS64.TRYWAIT P0, [UR25+0x28], R2 ;  /* 0x00002802ff0075a7 */ /* 0x000ea40008000159 */
[----:B--2---:R-:W-:Y:S05]  /*0d90*/  @!P0 BRA `(.L_x_10) ;  /* 0x0000007400788947 */ /* 0x004fea0003800000 */
.L_x_36:
[----:B------:R-:W-:Y:S01]  /*0da0*/  ELECT P0, URZ, PT ;  /* 0x00000000003f782f */ /* 0x000fe20003800000 */
[----:B------:R-:W-:Y:S01]  /*0db0*/  ULDC.64 UR4, c[0x0][0x198] ;  /* 0x0000660000047ab9 */ /* 0x000fe20000000a00 */
[----:B------:R-:W-:Y:S02]  /*0dc0*/  UIADD3 UR8, UR25, 0x400, URZ ;  /* 0x0000040019087890 */ /* 0x000fe4000fffe03f */
[----:B------:R-:W-:Y:S02]  /*0dd0*/  UIADD3 UR4, UP0, UR4, 0x170, URZ ;  /* 0x0000017004047890 */ /* 0x000fe4000ff1e03f */
[----:B------:R-:W-:Y:S02]  /*0de0*/  UIADD3 UR9, UR25, 0x20, URZ ;  /* 0x0000002019097890 */ /* 0x000fe4000fffe03f */
[----:B------:R-:W-:Y:S01]  /*0df0*/  UIADD3.X UR5, URZ, UR5, URZ, UP0, !UPT ;  /* 0x000000053f057290 */ /* 0x000fe200087fe43f */
[----:B------:R-:W-:Y:S01]  /*0e00*/  UMOV UR10, URZ ;  /* 0x0000003f000a7c82 */ /* 0x000fe20008000000 */
[----:B------:R-:W-:-:S03]  /*0e10*/  UMOV UR11, URZ ;  /* 0x0000003f000b7c82 */ /* 0x000fc60008000000 */
[----:B------:R-:W-:-:S04]  /*0e20*/  @P0 IMAD.MOV.U32 R2, RZ, RZ, 0x4000 ;  /* 0x00004000ff020424 */ /* 0x000fc800078e00ff */
[----:B------:R2:W-:Y:S01]  /*0e30*/  @P0 SYNCS.ARRIVE.TRANS64 RZ, [UR25+0x20], R2 ;  /* 0x00002002ffff09a7 */ /* 0x0005e20008000019 */
[----:B------:R3:W-:Y:S02]  /*0e40*/  UTMALDG.4D [UR8], [UR4], desc[URZ] ;  /* 0x00003f08040075b4 */ /* 0x0007e40008019000 */
[----:B--23--:R-:W-:-:S07]  /*0e50*/  LOP3.LUT R2, R0, 0x1, RZ, 0x3c, !PT ;  /* 0x0000000100027812 */ /* 0x00cfce00078e3cff */
.L_x_3:
[----:B-1----:R-:W1:Y:S01]  /*0e60*/  S2R R3, SR_CgaCtaId ;  /* 0x0000000000037919 */ /* 0x002e620000008800 */
[----:B------:R-:W-:Y:S01]  /*0e70*/  MOV R0, 0x400 ;  /* 0x0000040000007802 */ /* 0x000fe20000000f00 */
[----:B------:R-:W-:-:S03]  /*0e80*/  IMAD.U32 R2, R2, -0x80000000, RZ ;  /* 0x8000000002027824 */ /* 0x000fc600078e00ff */
[----:B-1----:R-:W-:-:S04]  /*0e90*/  LEA R5, R3, R0, 0x18 ;  /* 0x0000000003057211 */ /* 0x002fc800078ec0ff */
[----:B------:R-:W1:Y:S02]  /*0ea0*/  SYNCS.PHASECHK.TRANS64.TRYWAIT P0, [R5+URZ+0x28], R2 ;  /* 0x00002802050075a7 */ /* 0x000e64000800017f */
[----:B-1----:R-:W-:Y:S05]  /*0eb0*/  @!P0 BRA `(.L_x_11) ;  /* 0x00000074004c8947 */ /* 0x002fea0003800000 */
.L_x_38:
[----:B------:R-:W-:-:S13]  /*0ec0*/  ELECT P0, URZ, PT ;  /* 0x00000000003f782f */ /* 0x000fda0003800000 */
[----:B------:R-:W-:Y:S05]  /*0ed0*/  @!P0 EXIT ;  /* 0x000000000000894d */ /* 0x000fea0003800000 */
[----:B------:R-:W-:-:S04]  /*0ee0*/  IMAD.MOV.U32 R0, RZ, RZ, 0x4000 ;  /* 0x00004000ff007424 */ /* 0x000fc800078e00ff */
[----:B------:R-:W-:Y:S01]  /*0ef0*/  SYNCS.ARRIVE.TRANS64 RZ, [R5+URZ+0x20], R0 ;  /* 0x0000200005ff79a7 */ /* 0x000fe2000800003f */
[----:B------:R-:W-:Y:S05]  /*0f00*/  EXIT ;  /* 0x000000000000794d */ /* 0x000fea0003800000 */
.L_x_2:
[----:B------:R-:W-:-:S08]  /*0f10*/  NOP ;  /* 0x0000000000007918 */ /* 0x000fd00000000000 */
[----:B------:R-:W1:Y:S02]  /*0f20*/  USETMAXREG.TRY_ALLOC.CTAPOOL UP0, 0xf0 ;  /* 0x000000f0000079c8 */ /* 0x000e640008000600 */
[----:B-1----:R-:W-:-:S13]  /*0f30*/  PLOP3.LUT P0, PT, PT, PT, UP0, 0x80, 0x0 ;  /* 0x000000000000781c */ /* 0x002fda0003f0f008 */
[----:B------:R-:W-:Y:S05]  /*0f40*/  @!P0 BRA `(.L_x_2) ;  /* 0xfffffffc00f08947 */ /* 0x000fea000383ffff */
[----:B------:R-:W-:Y:S01]  /*0f50*/  VIADD R3, R7, 0xffffff80 ;  /* 0xffffff8007037836 */ /* 0x000fe20000000000 */
[----:B--2---:R-:W1:Y:S01]  /*0f60*/  S2UR UR6, SR_CgaCtaId ;  /* 0x00000000000679c3 */ /* 0x004e620000008800 */
[----:B------:R-:W-:Y:S01]  /*0f70*/  UMOV UR8, 0x400 ;  /* 0x0000040000087882 */ /* 0x000fe20000000000 */
[----:B------:R-:W-:Y:S01]  /*0f80*/  UMOV UR31, 0x40000040 ;  /* 0x40000040001f7882 */ /* 0x000fe20000000000 */
[----:B------:R-:W-:Y:S01]  /*0f90*/  UMOV UR7, 0x40000040 ;  /* 0x4000004000077882 */ /* 0x000fe20000000000 */
[----:B------:R-:W-:-:S04]  /*0fa0*/  PRMT R4, R3, 0x9910, RZ ;  /* 0x0000991003047816 */ /* 0x000fc800000000ff */
[----:B------:R-:W-:-:S04]  /*0fb0*/  SHF.R.S32.HI R4, RZ, 0xf, R4 ;  /* 0x0000000fff047819 */ /* 0x000fc80000011404 */
[----:B------:R-:W-:-:S04]  /*0fc0*/  LOP3.LUT R4, R4, 0xffff, RZ, 0xc0, !PT ;  /* 0x0000ffff04047812 */ /* 0x000fc800078ec0ff */
[----:B------:R-:W-:-:S04]  /*0fd0*/  LEA.HI R4, R4, R3, RZ, 0x17 ;  /* 0x0000000304047211 */ /* 0x000fc800078fb8ff */
[----:B------:R-:W-:-:S04]  /*0fe0*/  PRMT R5, R4, 0x9910, RZ ;  /* 0x0000991004057816 */ /* 0x000fc800000000ff */
[----:B------:R-:W-:Y:S01]  /*0ff0*/  SHF.R.S32.HI R5, RZ, 0x7, R5 ;  /* 0x00000007ff057819 */ /* 0x000fe20000011405 */
[----:B-1----:R-:W-:-:S03]  /*1000*/  ULEA UR8, UR6, UR8, 0x18 ;  /* 0x0000000806087291 */ /* 0x002fc6000f8ec03f */
[----:B------:R-:W-:Y:S01]  /*1010*/  PRMT R5, R5, 0x9910, RZ ;  /* 0x0000991005057816 */ /* 0x000fe200000000ff */
[----:B------:R-:W-:-:S04]  /*1020*/  UIADD3 UR30, UR8, 0x400, URZ ;  /* 0x00000400081e7890 */ /* 0x000fc8000fffe03f */
[----:B------:R-:W-:Y:S01]  /*1030*/  IMAD.SHL.U32 R6, R5, 0x80, RZ ;  /* 0x0000008005067824 */ /* 0x000fe200078e00ff */
[----:B------:R-:W-:-:S04]  /*1040*/  USHF.R.U32.HI UR30, URZ, 0x4, UR30 ;  /* 0x000000043f1e7899 */ /* 0x000fc8000801161e */
[----:B------:R-:W-:Y:S01]  /*1050*/  ISETP.NE.AND P0, PT, R3, R6, PT ;  /* 0x000000060300720c */ /* 0x000fe20003f05270 */
[----:B------:R-:W-:Y:S01]  /*1060*/  VIADD R6, R5, 0xffffffff ;  /* 0xffffffff05067836 */ /* 0x000fe20000000000 */
[----:B------:R-:W-:Y:S02]  /*1070*/  ULOP3.LUT UR30, UR30, 0x3fc0, URZ, 0xc0, !UPT ;  /* 0x00003fc01e1e7892 */ /* 0x000fe4000f8ec03f */
[----:B------:R-:W-:Y:S02]  /*1080*/  ISETP.LT.U32.AND P0, PT, R7, 0x80, P0 ;  /* 0x000000800700780c */ /* 0x000fe40000701070 */
[----:B------:R-:W-:-:S11]  /*1090*/  SHF.R.U32.HI R7, RZ, 0x7, R7 ;  /* 0x00000007ff077819 */ /* 0x000fd60000011607 */
[----:B------:R-:W-:Y:S01]  /*10a0*/  @!P0 IMAD.MOV R6, RZ, RZ, R5 ;  /* 0x000000ffff068224 */ /* 0x000fe200078e0205 */
[----:B------:R-:W-:-:S05]  /*10b0*/  ISETP.NE.AND P0, PT, R7, 0x1, PT ;  /* 0x000000010700780c */ /* 0x000fca0003f05270 */
[----:B------:R-:W1:Y:S08]  /*10c0*/  SHFL.IDX PT, R6, R6, RZ, 0x1f ;  /* 0x00001fff06067589 */ /* 0x000e7000000e0000 */
[----:B------:R-:W-:Y:S06]  /*10d0*/  @!P0 BAR.ARV 0x2, 0x100 ;  /* 0x0084000000008b1d */ /* 0x000fec0000002000 */
[----:B-1----:R-:W-:-:S13]  /*10e0*/  R2UR UR4, R6 ;  /* 0x00000000060472ca */ /* 0x002fda00000e0000 */
[----:B------:R-:W-:-:S04]  /*10f0*/  USHF.R.U32.HI UR5, URZ, 0x18, UR4 ;  /* 0x000000183f057899 */ /* 0x000fc80008011604 */
[----:B------:R-:W-:-:S04]  /*1100*/  ULOP3.LUT UR5, UR5, 0x1, URZ, 0xc0, !UPT ;  /* 0x0000000105057892 */ /* 0x000fc8000f8ec03f */
[----:B------:R-:W-:-:S04]  /*1110*/  UIADD3 UR5, UR4, UR5, URZ ;  /* 0x0000000504057290 */ /* 0x000fc8000fffe03f */
[----:B------:R-:W-:-:S04]  /*1120*/  ULOP3.LUT UR5, UR5, 0x7fffe, URZ, 0xc0, !UPT ;  /* 0x0007fffe05057892 */ /* 0x000fc8000f8ec03f */
[----:B------:R-:W-:Y:S02]  /*1130*/  UIADD3 UR5, UR4, -UR5, URZ ;  /* 0x8000000504057290 */ /* 0x000fe4000fffe03f */
[----:B------:R-:W-:Y:S02]  /*1140*/  UIADD3 UR4, UR8, 0x8400, URZ ;  /* 0x0000840008047890 */ /* 0x000fe4000fffe03f */
[----:B------:R-:W-:Y:S02]  /*1150*/  ULEA UR5, UR5, UR8, 0xd ;  /* 0x0000000805057291 */ /* 0x000fe4000f8e683f */
[----:B------:R-:W-:Y:S02]  /*1160*/  USHF.R.U32.HI UR4, URZ, 0x4, UR4 ;  /* 0x000000043f047899 */ /* 0x000fe40008011604 */
[----:B------:R-:W-:Y:S02]  /*1170*/  UIADD3 UR5, UR5, 0x4400, URZ ;  /* 0x0000440005057890 */ /* 0x000fe4000fffe03f */
[----:B------:R-:W-:-:S02]  /*1180*/  ULOP3.LUT UR4, UR4, 0x3fc0, URZ, 0xc0, !UPT ;  /* 0x00003fc004047892 */ /* 0x000fc4000f8ec03f */
[----:B------:R-:W-:Y:S02]  /*1190*/  USHF.R.U32.HI UR5, URZ, 0x4, UR5 ;  /* 0x000000043f057899 */ /* 0x000fe40008011605 */
[----:B------:R-:W-:Y:S02]  /*11a0*/  ULOP3.LUT UR6, UR4, 0x10000, URZ, 0xfc, !UPT ;  /* 0x0001000004067892 */ /* 0x000fe4000f8efc3f */
[----:B------:R-:W-:-:S04]  /*11b0*/  ULOP3.LUT UR5, UR5, 0x3fc0, URZ, 0xc0, !UPT ;  /* 0x00003fc005057892 */ /* 0x000fc8000f8ec03f */
[----:B------:R-:W-:-:S03]  /*11c0*/  ULOP3.LUT UR4, UR5, 0x10000, URZ, 0xfc, !UPT ;  /* 0x0001000005047892 */ /* 0x000fc6000f8efc3f */
[----:B------:R-:W-:Y:S01]  /*11d0*/  UMOV UR5, 0x40000040 ;  /* 0x4000004000057882 */ /* 0x000fe20000000000 */
[----:B------:R-:W1:Y:S01]  /*11e0*/  S2UR UR23, SR_CTAID.X ;  /* 0x00000000001779c3 */ /* 0x000e620000002500 */
[----:B------:R-:W-:Y:S01]  /*11f0*/  LOP3.LUT R10, R3, 0xffff, RZ, 0xc0, !PT ;  /* 0x0000ffff030a7812 */ /* 0x000fe200078ec0ff */
[----:B------:R-:W-:Y:S01]  /*1200*/  ULDC UR18, c[0x0][0x4b8] ;  /* 0x00012e0000127ab9 */ /* 0x000fe20000000800 */
[----:B------:R-:W-:Y:S01]  /*1210*/  LOP3.LUT R4, R4, 0xff80, RZ, 0xc0, !PT ;  /* 0x0000ff8004047812 */ /* 0x000fe200078ec0ff */
[----:B------:R-:W-:Y:S01]  /*1220*/  UIADD3 UR28, UR30, 0x80, URZ ;  /* 0x000000801e1c7890 */ /* 0x000fe2000fffe03f */
[CC--:B------:R-:W-:Y:S01]  /*1230*/  LEA.HI R6, R10.reuse, R3.reuse, RZ, 0x14 ;  /* 0x000000030a067211 */ /* 0x0c0fe200078fa0ff */
[----:B------:R-:W-:Y:S01]  /*1240*/  UIADD3 UR24, UR4, 0x2, URZ ;  /* 0x0000000204187890 */ /* 0x000fe2000fffe03f */
[-C--:B------:R-:W-:Y:S01]  /*1250*/  LEA.HI R8, R10, R3.reuse, RZ, 0x12 ;  /* 0x000000030a087211 */ /* 0x080fe200078f90ff */
[----:B------:R-:W-:Y:S01]  /*1260*/  IMAD.MOV R11, RZ, RZ, -R4 ;  /* 0x000000ffff0b7224 */ /* 0x000fe200078e0a04 */
[----:B------:R-:W-:Y:S01]  /*1270*/  LOP3.LUT R4, R6, 0xfff0, RZ, 0xc0, !PT ;  /* 0x0000fff006047812 */ /* 0x000fe200078ec0ff */
[----:B------:R-:W-:Y:S01]  /*1280*/  UIADD3 UR26, UR6, 0x2, URZ ;  /* 0x00000002061a7890 */ /* 0x000fe2000fffe03f */
[----:B------:R-:W-:Y:S01]  /*1290*/  LOP3.LUT R9, R8, 0xfffc, RZ, 0xc0, !PT ;  /* 0x0000fffc08097812 */ /* 0x000fe200078ec0ff */
[----:B------:R-:W-:Y:S01]  /*12a0*/  UIADD3 UR22, UR6, 0x4, URZ ;  /* 0x0000000406167890 */ /* 0x000fe2000fffe03f */
[----:B------:R-:W-:Y:S01]  /*12b0*/  LEA.HI R8, R10, R3, RZ, 0x15 ;  /* 0x000000030a087211 */ /* 0x000fe200078fa8ff */
[----:B------:R-:W-:Y:S01]  /*12c0*/  IMAD.MOV R4, RZ, RZ, -R4 ;  /* 0x000000ffff047224 */ /* 0x000fe200078e0a04 */
[----:B------:R-:W-:Y:S01]  /*12d0*/  PRMT R10, R11, 0x7710, RZ ;  /* 0x000077100b0a7816 */ /* 0x000fe200000000ff */
[----:B------:R-:W-:Y:S01]  /*12e0*/  IMAD.MOV R9, RZ, RZ, -R9 ;  /* 0x000000ffff097224 */ /* 0x000fe200078e0a09 */
[----:B------:R-:W-:Y:S01]  /*12f0*/  LOP3.LUT R13, R6, 0xffff, RZ, 0xc0, !PT ;  /* 0x0000ffff060d7812 */ /* 0x000fe200078ec0ff */
[----:B------:R-:W-:Y:S01]  /*1300*/  UIADD3 UR34, UR30, 0x100, URZ ;  /* 0x000001001e227890 */ /* 0x000fe2000fffe03f */
[----:B------:R-:W-:Y:S01]  /*1310*/  PRMT R4, R4, 0x7710, RZ ;  /* 0x0000771004047816 */ /* 0x000fe200000000ff */
[----:B------:R-:W-:Y:S01]  /*1320*/  IMAD.IADD R10, R3, 0x1, R10 ;  /* 0x00000001030a7824 */ /* 0x000fe200078e020a */
[----:B------:R-:W-:Y:S01]  /*1330*/  PRMT R12, R9, 0x7710, RZ ;  /* 0x00007710090c7816 */ /* 0x000fe200000000ff */
[----:B------:R-:W-:-:S02]  /*1340*/  UIADD3 UR38, UR30, 0x180, URZ ;  /* 0x000001801e267890 */ /* 0x000fc4000fffe03f */
[----:B-1----:R-:W-:Y:S01]  /*1350*/  UIMAD.WIDE.U32 UR18, UR23, UR18, URZ ;  /* 0x00000012171272a5 */ /* 0x002fe2000f8e003f */
[C---:B------:R-:W-:Y:S01]  /*1360*/  IMAD.IADD R9, R3.reuse, 0x1, R4 ;  /* 0x0000000103097824 */ /* 0x040fe200078e0204 */
[----:B------:R-:W-:Y:S01]  /*1370*/  PRMT R4, R8, 0x9910, RZ ;  /* 0x0000991008047816 */ /* 0x000fe200000000ff */
[----:B------:R-:W-:Y:S01]  /*1380*/  IMAD.IADD R11, R3, 0x1, R12 ;  /* 0x00000001030b7824 */ /* 0x000fe200078e020c */
[----:B------:R-:W-:Y:S01]  /*1390*/  PRMT R3, R10, 0x8880, RZ ;  /* 0x000088800a037816 */ /* 0x000fe200000000ff */
[----:B------:R-:W-:Y:S01]  /*13a0*/  UIADD3 UR13, -UR19, UR23, URZ ;  /* 0x00000017130d7290 */ /* 0x000fe2000fffe13f */
[----:B------:R-:W-:Y:S01]  /*13b0*/  SHF.R.U32.HI R8, RZ, 0x4, R13 ;  /* 0x00000004ff087819 */ /* 0x000fe2000001160d */
[----:B------:R-:W-:Y:S01]  /*13c0*/  ULDC UR18, c[0x0][0x4b4] ;  /* 0x00012d0000127ab9 */ /* 0x000fe20000000800 */
[----:B------:R-:W-:Y:S01]  /*13d0*/  PRMT R3, R3, 0x7710, RZ ;  /* 0x0000771003037816 */ /* 0x000fe200000000ff */
[----:B------:R-:W-:Y:S01]  /*13e0*/  USHF.R.U32.HI UR13, URZ, UR17, UR13 ;  /* 0x000000113f0d7299 */ /* 0x000fe2000801160d */
[----:B------:R-:W-:Y:S01]  /*13f0*/  SHF.R.S32.HI R4, RZ, 0x5, R4 ;  /* 0x00000005ff047819 */ /* 0x000fe20000011404 */
[----:B------:R-:W-:Y:S01]  /*1400*/  UIADD3 UR42, UR30, 0x200, URZ ;  /* 0x000002001e2a7890 */ /* 0x000fe2000fffe03f */
[----:B------:R-:W-:Y:S01]  /*1410*/  SHF.R.U32.HI R3, RZ, 0x7, R3 ;  /* 0x00000007ff037819 */ /* 0x000fe20000011603 */
[----:B------:R-:W-:Y:S01]  /*1420*/  UIADD3 UR13, UR19, UR13, URZ ;  /* 0x0000000d130d7290 */ /* 0x000fe2000fffe03f */
[----:B------:R-:W-:Y:S01]  /*1430*/  LEA.HI R6, R13, R8, RZ, 0x11 ;  /* 0x000000080d067211 */ /* 0x000fe200078f88ff */
[----:B------:R-:W-:Y:S01]  /*1440*/  ULDC UR17, c[0x0][0x4cc] ;  /* 0x0001330000117ab9 */ /* 0x000fe20000000800 */
[----:B------:R-:W-:Y:S01]  /*1450*/  LOP3.LUT R3, R3, 0xff, RZ, 0xc0, !PT ;  /* 0x000000ff03037812 */ /* 0x000fe200078ec0ff */
[----:B------:R-:W-:Y:S01]  /*1460*/  USHF.R.U32.HI UR21, URZ, UR16, UR13 ;  /* 0x000000103f157299 */ /* 0x000fe2000801160d */
[----:B------:R-:W-:Y:S01]  /*1470*/  PRMT R14, R4, 0x9910, RZ ;  /* 0x00009910040e7816 */ /* 0x000fe200000000ff */
[----:B------:R-:W-:Y:S01]  /*1480*/  UIADD3 UR46, UR30, 0x280, URZ ;  /* 0x000002801e2e7890 */ /* 0x000fe2000fffe03f */
[----:B------:R-:W-:Y:S01]  /*1490*/  LOP3.LUT R6, R6, 0xfe, RZ, 0xc0, !PT ;  /* 0x000000fe06067812 */ /* 0x000fe200078ec0ff */
[----:B------:R-:W-:Y:S01]  /*14a0*/  UISETP.GE.AND UP0, UPT, UR21, UR17, UPT ;  /* 0x000000111500728c */ /* 0x000fe2000bf06270 */
[-C--:B------:R-:W-:Y:S01]  /*14b0*/  LEA.HI R4, R3, R10.reuse, RZ, 0x1a ;  /* 0x0000000a03047211 */ /* 0x080fe200078fd0ff */
[----:B------:R-:W-:Y:S01]  /*14c0*/  UIADD3 UR13, -UR21, URZ, URZ ;  /* 0x0000003f150d7290 */ /* 0x000fe2000fffe13f */
[----:B------:R-:W-:Y:S01]  /*14d0*/  PRMT R13, R9, 0x9910, RZ ;  /* 0x00009910090d7816 */ /* 0x000fe200000000ff */
[----:B------:R-:W-:Y:S01]  /*14e0*/  IMAD.MOV R12, RZ, RZ, -R6 ;  /* 0x000000ffff0c7224 */ /* 0x000fe200078e0a06 */
[----:B------:R-:W-:Y:S01]  /*14f0*/  PRMT R9, R4, 0x8880, RZ ;  /* 0x0000888004097816 */ /* 0x000fe200000000ff */
[----:B------:R-:W-:Y:S01]  /*1500*/  UIMAD UR20, UR13, UR18, UR23 ;  /* 0x000000120d1472a4 */ /* 0x000fe2000f8e0217 */
[----:B------:R-:W-:Y:S01]  /*1510*/  LEA.HI R3, R3, R10, RZ, 0x1d ;  /* 0x0000000a03037211 */ /* 0x000fe200078fe8ff */
[----:B------:R-:W-:Y:S01]  /*1520*/  ULDC.64 UR16, c[0x0][0x4a8] ;  /* 0x00012a0000107ab9 */ /* 0x000fe20000000a00 */
[----:B------:R-:W-:Y:S01]  /*1530*/  SHF.R.S32.HI R6, RZ, 0x2, R9 ;  /* 0x00000002ff067819 */ /* 0x000fe20000011409 */
[----:B------:R-:W-:Y:S01]  /*1540*/  USEL UR11, UR11, UR15, !UP0 ;  /* 0x0000000f0b0b7287 */ /* 0x000fe2000c000000 */
[----:B------:R-:W-:Y:S01]  /*1550*/  PRMT R9, R12, 0x7710, RZ ;  /* 0x000077100c097816 */ /* 0x000fe200000000ff */
[----:B------:R-:W-:Y:S01]  /*1560*/  @UP0 ULDC UR17, c[0x0][0x4c4] ;  /* 0x0001310000110ab9 */ /* 0x000fe20000000800 */
[----:B------:R-:W-:Y:S01]  /*1570*/  LOP3.LUT R12, R6, 0xffff, RZ, 0xc0, !PT ;  /* 0x0000ffff060c7812 */ /* 0x000fe200078ec0ff */
[----:B------:R-:W-:Y:S01]  /*1580*/  UIMAD.WIDE.U32 UR18, UR20, UR17, URZ ;  /* 0x00000011141272a5 */ /* 0x000fe2000f8e003f */
[----:B------:R-:W-:Y:S01]  /*1590*/  IMAD R13, R14, 0x10, R13 ;  /* 0x000000100e0d7824 */ /* 0x000fe200078e020d */
[----:B------:R-:W-:Y:S01]  /*15a0*/  ULOP3.LUT UR11, UR11, 0xff, URZ, 0xc0, !UPT ;  /* 0x000000ff0b0b7892 */ /* 0x000fe2000f8ec03f */
[----:B------:R-:W-:Y:S01]  /*15b0*/  IMAD.IADD R9, R8, 0x1, R9 ;  /* 0x0000000108097824 */ /* 0x000fe200078e0209 */
[----:B------:R-:W-:Y:S01]  /*15c0*/  SHF.R.U32.HI R8, RZ, 0x5, R12 ;  /* 0x00000005ff087819 */ /* 0x000fe2000001160c */
[----:B------:R-:W-:Y:S01]  /*15d0*/  UIADD3 UR13, UR20, -UR19, URZ ;  /* 0x80000013140d7290 */ /* 0x000fe2000fffe03f */
[----:B------:R-:W-:Y:S01]  /*15e0*/  PRMT R3, R3, 0x8880, RZ ;  /* 0x0000888003037816 */ /* 0x000fe200000000ff */
[----:B------:R-:W-:Y:S01]  /*15f0*/  USEL UR12, UR14, UR12, !UP0 ;  /* 0x0000000c0e0c7287 */ /* 0x000fe2000c000000 */
[----:B------:R-:W-:Y:S01]  /*1600*/  PRMT R12, R9, 0x8880, RZ ;  /* 0x00008880090c7816 */ /* 0x000fe200000000ff */
[----:B------:R-:W-:Y:S01]  /*1610*/  USHF.R.U32.HI UR11, URZ, UR11, UR13 ;  /* 0x0000000b3f0b7299 */ /* 0x000fe2000801160d */
[----:B------:R-:W-:Y:S01]  /*1620*/  LOP3.LUT R9, R8, 0x7, RZ, 0xc0, !PT ;  /* 0x0000000708097812 */ /* 0x000fe200078ec0ff */
[----:B------:R-:W-:Y:S01]  /*1630*/  ULOP3.LUT UR12, UR12, 0xff, URZ, 0xc0, !UPT ;  /* 0x000000ff0c0c7892 */ /* 0x000fe2000f8ec03f */
[----:B------:R-:W-:Y:S01]  /*1640*/  SHF.R.S32.HI R3, RZ, 0x5, R3 ;  /* 0x00000005ff037819 */ /* 0x000fe20000011403 */
[----:B------:R-:W-:Y:S01]  /*1650*/  UIADD3 UR11, UR19, UR11, URZ ;  /* 0x0000000b130b7290 */ /* 0x000fe2000fffe03f */
[----:B------:R-:W-:Y:S01]  /*1660*/  IMAD.MOV.U32 R8, RZ, RZ, R12 ;  /* 0x000000ffff087224 */ /* 0x000fe200078e000c */
[----:B------:R-:W-:Y:S01]  /*1670*/  @UP0 ULDC UR16, c[0x0][0x4c0] ;  /* 0x0001300000100ab9 */ /* 0x000fe20000000800 */
[----:B------:R-:W-:Y:S01]  /*1680*/  IMAD.IADD R9, R6, 0x1, R9 ;  /* 0x0000000106097824 */ /* 0x000fe200078e0209 */
[----:B------:R-:W-:Y:S01]  /*1690*/  USHF.R.U32.HI UR13, URZ, UR12, UR11 ;  /* 0x0000000c3f0d7299 */ /* 0x000fe2000801160b */
[----:B------:R-:W-:Y:S01]  /*16a0*/  IMAD R13, R13, 0x8, R8 ;  /* 0x000000080d0d7824 */ /* 0x000fe200078e0208 */
[----:B------:R-:W-:Y:S01]  /*16b0*/  LOP3.LUT R8, R11, 0x80, RZ, 0xc0, !PT ;  /* 0x000000800b087812 */ /* 0x000fe200078ec0ff */
[----:B------:R-:W-:Y:S01]  /*16c0*/  ULDC.64 UR14, c[0x0][0x498] ;  /* 0x00012600000e7ab9 */ /* 0x000fe20000000a00 */
[----:B------:R-:W-:Y:S01]  /*16d0*/  LOP3.LUT R9, R9, 0xfff8, RZ, 0xc0, !PT ;  /* 0x0000fff809097812 */ /* 0x000fe200078ec0ff */
[----:B------:R-:W-:Y:S01]  /*16e0*/  UIADD3 UR11, -UR13, URZ, URZ ;  /* 0x0000003f0d0b7290 */ /* 0x000fe2000fffe13f */
[----:B------:R-:W-:Y:S01]  /*16f0*/  LEA.HI R8, R8, R11, RZ, 0x19 ;  /* 0x0000000b08087211 */ /* 0x000fe200078fc8ff */
[----:B------:R-:W-:Y:S01]  /*1700*/  ULDC UR17, c[0x0][0x4a0] ;  /* 0x0001280000117ab9 */ /* 0x000fe20000000800 */
[----:B------:R-:W1:Y:S01]  /*1710*/  LDC R12, c[0x0][0x488] ;  /* 0x00012200ff0c7b82 */ /* 0x000e620000000800 */
[----:B------:R-:W-:Y:S01]  /*1720*/  IMAD.MOV R9, RZ, RZ, -R9 ;  /* 0x000000ffff097224 */ /* 0x000fe200078e0a09 */
[----:B------:R-:W-:Y:S01]  /*1730*/  UIMAD UR16, UR16, UR11, UR20 ;  /* 0x0000000b101072a4 */ /* 0x000fe2000f8e0214 */
[----:B------:R-:W-:Y:S01]  /*1740*/  LOP3.LUT R8, R8, 0xfe, RZ, 0xc0, !PT ;  /* 0x000000fe08087812 */ /* 0x000fe200078ec0ff */
[----:B------:R-:W-:Y:S01]  /*1750*/  UIADD3 UR11, UR4, 0x6, URZ ;  /* 0x00000006040b7890 */ /* 0x000fe2000fffe03f */
[----:B------:R-:W-:Y:S01]  /*1760*/  LOP3.LUT R4, R4, 0xfffc, RZ, 0xc0, !PT ;  /* 0x0000fffc04047812 */ /* 0x000fe200078ec0ff */
[----:B------:R-:W-:Y:S01]  /*1770*/  UIMAD UR14, UR21, UR14, UR16 ;  /* 0x0000000e150e72a4 */ /* 0x000fe2000f8e0210 */
[----:B------:R-:W-:Y:S01]  /*1780*/  PRMT R9, R9, 0x7710, RZ ;  /* 0x0000771009097816 */ /* 0x000fe200000000ff */
[----:B------:R-:W-:Y:S01]  /*1790*/  IMAD.MOV R8, RZ, RZ, -R8 ;  /* 0x000000ffff087224 */ /* 0x000fe200078e0a08 */
[----:B------:R-:W-:Y:S01]  /*17a0*/  UIADD3 UR20, UR4, 0x4, URZ ;  /* 0x0000000404147890 */ /* 0x000fe2000fffe03f */
[----:B------:R-:W-:Y:S01]  /*17b0*/  IMAD.MOV R4, RZ, RZ, -R4 ;  /* 0x000000ffff047224 */ /* 0x000fe200078e0a04 */
[----:B------:R-:W-:Y:S01]  /*17c0*/  UIMAD.WIDE.U32 UR16, UR14, UR17, URZ ;  /* 0x000000110e1072a5 */ /* 0x000fe2000f8e003f */
[----:B------:R-:W-:Y:S01]  /*17d0*/  IMAD.IADD R6, R6, 0x1, R9 ;  /* 0x0000000106067824 */ /* 0x000fe200078e0209 */
[----:B------:R-:W-:Y:S01]  /*17e0*/  PRMT R9, R3, 0x9910, RZ ;  /* 0x0000991003097816 */ /* 0x000fe200000000ff */
[----:B------:R-:W-:Y:S01]  /*17f0*/  UIADD3 UR18, UR6, 0x6, URZ ;  /* 0x0000000606127890 */ /* 0x000fe2000fffe03f */
[----:B------:R-:W-:Y:S01]  /*1800*/  PRMT R8, R8, 0x7710, RZ ;  /* 0x0000771008087816 */ /* 0x000fe200000000ff */
[----:B------:R-:W-:Y:S01]  /*1810*/  UIADD3 UR12, UR14, -UR17, URZ ;  /* 0x800000110e0c7290 */ /* 0x000fe2000fffe03f */
[----:B------:R-:W-:Y:S01]  /*1820*/  PRMT R6, R6, 0x9910, RZ ;  /* 0x0000991006067816 */ /* 0x000fe200000000ff */
[----:B------:R-:W-:Y:S01]  /*1830*/  UMOV UR16, UR11 ;  /* 0x0000000b00107c82 */ /* 0x000fe20008000000 */
[----:B------:R-:W-:Y:S01]  /*1840*/  PRMT R3, R4, 0x7710, RZ ;  /* 0x0000771004037816 */ /* 0x000fe200000000ff */
[----:B------:R-:W-:Y:S01]  /*1850*/  USHF.R.U32.HI UR12, URZ, UR9, UR12 ;  /* 0x000000093f0c7299 */ /* 0x000fe2000801160c */
[----:B------:R-:W-:Y:S01]  /*1860*/  IMAD.IADD R11, R11, 0x1, R8 ;  /* 0x000000010b0b7824 */ /* 0x000fe200078e0208 */
[----:B------:R-:W-:Y:S01]  /*1870*/  UIADD3 UR50, UR30, 0x300, URZ ;  /* 0x000003001e327890 */ /* 0x000fe2000fffe03f */
[----:B------:R-:W-:Y:S01]  /*1880*/  IMAD R6, R5, 0x40, R6 ;  /* 0x0000004005067824 */ /* 0x000fe200078e0206 */
[----:B------:R-:W-:Y:S01]  /*1890*/  UIADD3 UR12, UR17, UR12, URZ ;  /* 0x0000000c110c7290 */ /* 0x000fe2000fffe03f */
[C---:B------:R-:W-:Y:S01]  /*18a0*/  VIADD R8, R7.reuse, 0x1 ;  /* 0x0000000107087836 */ /* 0x040fe20000000000 */
[----:B------:R-:W-:Y:S01]  /*18b0*/  IADD3 R7, -R7, 0x4, RZ ;  /* 0x0000000407077810 */ /* 0x000fe20007ffe1ff */
[----:B------:R-:W-:Y:S01]  /*18c0*/  IMAD R9, R9, 0x10, R6 ;  /* 0x0000001009097824 */ /* 0x000fe200078e0206 */
[----:B------:R-:W-:Y:S01]  /*18d0*/  USHF.R.U32.HI UR12, URZ, UR10, UR12 ;  /* 0x0000000a3f0c7299 */ /* 0x000fe2000801160c */
[----:B------:R-:W-:Y:S01]  /*18e0*/  IMAD.SHL.U32 R6, R13, 0x8, RZ ;  /* 0x000000080d067824 */ /* 0x000fe200078e00ff */
[----:B------:R-:W-:Y:S01]  /*18f0*/  PRMT R4, R11, 0x8880, RZ ;  /* 0x000088800b047816 */ /* 0x000fe200000000ff */
[----:B------:R-:W-:Y:S01]  /*1900*/  IMAD.IADD R10, R10, 0x1, R3 ;  /* 0x000000010a0a7824 */ /* 0x000fe200078e0203 */
[----:B------:R-:W-:Y:S01]  /*1910*/  UIADD3 UR11, -UR12, URZ, URZ ;  /* 0x0000003f0c0b7290 */ /* 0x000fe2000fffe13f */
[----:B-1----:R-:W-:Y:S01]  /*1920*/  ISETP.LE.AND P0, PT, R12, UR23, PT ;  /* 0x000000170c007c0c */ /* 0x002fe2000bf03270 */
[----:B------:R-:W-:Y:S01]  /*1930*/  UIADD3 UR54, UR30, 0x380, URZ ;  /* 0x000003801e367890 */ /* 0x000fe2000fffe03f */
[----:B------:R-:W-:Y:S01]  /*1940*/  IADD3 R6, R6, UR8, R6 ;  /* 0x0000000806067c10 */ /* 0x000fe2000fffe006 */
[----:B------:R-:W-:Y:S01]  /*1950*/  UIMAD UR11, UR11, UR15, UR14 ;  /* 0x0000000f0b0b72a4 */ /* 0x000fe2000f8e020e */
[----:B------:R-:W-:Y:S01]  /*1960*/  UMOV UR25, 0x40000040 ;  /* 0x4000004000197882 */ /* 0x000fe20000000000 */
[----:B------:R-:W-:-:S02]  /*1970*/  UMOV UR21, 0x40000040 ;  /* 0x4000004000157882 */ /* 0x000fc40000000000 */
[----:B------:R-:W-:Y:S01]  /*1980*/  VIADD R5, R6, 0x4400 ;  /* 0x0000440006057836 */ /* 0x000fe20000000000 */
[----:B------:R-:W-:Y:S01]  /*1990*/  UMOV UR17, 0x40000040 ;  /* 0x4000004000117882 */ /* 0x000fe20000000000 */
[----:B------:R-:W-:Y:S01]  /*19a0*/  UMOV UR27, 0x40000040 ;  /* 0x40000040001b7882 */ /* 0x000fe20000000000 */
[----:B------:R-:W-:Y:S01]  /*19b0*/  UMOV UR23, 0x40000040 ;  /* 0x4000004000177882 */ /* 0x000fe20000000000 */
[----:B------:R-:W-:Y:S01]  /*19c0*/  UMOV UR19, 0x40000040 ;  /* 0x4000004000137882 */ /* 0x000fe20000000000 */
[----:B------:R-:W-:Y:S01]  /*19d0*/  UMOV UR14, UR28 ;  /* 0x0000001c000e7c82 */ /* 0x000fe20008000000 */
[----:B------:R-:W-:Y:S01]  /*19e0*/  UMOV UR15, 0x40000040 ;  /* 0x40000040000f7882 */ /* 0x000fe20000000000 */
[----:B------:R-:W-:Y:S01]  /*19f0*/  UMOV UR35, 0x40000040 ;  /* 0x4000004000237882 */ /* 0x000fe20000000000 */
[----:B------:R-:W-:Y:S01]  /*1a00*/  UMOV UR39, 0x40000040 ;  /* 0x4000004000277882 */ /* 0x000fe20000000000 */
[----:B------:R-:W-:Y:S01]  /*1a10*/  UMOV UR43, 0x40000040 ;  /* 0x40000040002b7882 */ /* 0x000fe20000000000 */
[----:B------:R-:W-:Y:S01]  /*1a20*/  UMOV UR47, 0x40000040 ;  /* 0x40000040002f7882 */ /* 0x000fe20000000000 */
[----:B------:R-:W-:Y:S01]  /*1a30*/  UMOV UR51, 0x40000040 ;  /* 0x4000004000337882 */ /* 0x000fe20000000000 */
[----:B------:R-:W-:Y:S01]  /*1a40*/  UMOV UR55, 0x40000040 ;  /* 0x4000004000377882 */ /* 0x000fe20000000000 */
[----:B------:R-:W-:Y:S05]  /*1a50*/  @P0 EXIT ;  /* 0x000000000000094d */ /* 0x000fea0003800000 */
[----:B------:R-:W1:Y:S02]  /*1a60*/  SYNCS.PHASECHK.TRANS64.TRYWAIT P0, [UR8], RZ ;  /* 0x000000ffff0075a7 */ /* 0x000e640008000148 */
[----:B-1----:R-:W-:Y:S05]  /*1a70*/  @!P0 BRA `(.L_x_12) ;  /* 0x0000006800748947 */ /* 0x002fea0003800000 */
.L_x_39:
[----:B------:R-:W2:Y:S02]  /*1a80*/  SYNCS.PHASECHK.TRANS64.TRYWAIT P0, [UR8+0x10], RZ ;  /* 0x000010ffff0075a7 */ /* 0x000ea40008000148 */
[----:B--2---:R-:W-:Y:S05]  /*1a90*/  @P0 BRA `(.L_x_13) ;  /* 0x0000000000080947 */ /* 0x004fea0003800000 */
[----:B------:R-:W2:Y:S02]  /*1aa0*/  SYNCS.PHASECHK.TRANS64.TRYWAIT P0, [UR8+0x10], RZ ;  /* 0x000010ffff0075a7 */ /* 0x000ea40008000148 */
[----:B--2---:R-:W-:Y:S05]  /*1ab0*/  @!P0 BRA `(.L_x_14) ;  /* 0x00000068007c8947 */ /* 0x004fea0003800000 */
.L_x_13:
[----:B------:R-:W-:Y:S01]  /*1ac0*/  WARPGROUP.ARRIVE ;  /* 0x00000000000079c5 */ /* 0x000fe20000000000 */
[----:B------:R-:W-:Y:S01]  /*1ad0*/  ULDC UR10, c[0x0][0x48c] ;  /* 0x00012300000a7ab9 */ /* 0x000fe20000000800 */
[----:B------:R-:W-:Y:S01]  /*1ae0*/  ULDC UR44, c[0x0][0x21c] ;  /* 0x00008700002c7ab9 */ /* 0x000fe20000000800 */
[----:B------:R-:W-:Y:S01]  /*1af0*/  ULDC UR45, c[0x0][0x210] ;  /* 0x00008400002d7ab9 */ /* 0x000fe20000000800 */
[----:B------:R-:W-:Y:S01]  /*1b00*/  UIADD3 UR9, -UR13, UR10, URZ ;  /* 0x0000000a0d097290 */ /* 0x000fe2000fffe13f */
[----:B-1----:R-:W-:Y:S01]  /*1b10*/  IMAD.IADD R3, R10, 0x1, R10 ;  /* 0x000000010a037824 */ /* 0x002fe200078e020a */
[----:B------:R-:W-:Y:S01]  /*1b20*/  HGMMA.64x128x16.F32.BF16 R24, gdesc[UR4], RZ, !UPT ;  /* 0x01e00000041879f0 */ /* 0x000fe2000c7018ff */
[----:B------:R-:W-:Y:S01]  /*1b30*/  UIADD3 UR29, UR44, -UR45, URZ ;  /* 0x8000002d2c1d7290 */ /* 0x000fe2000fffe03f */
[----:B------:R-:W-:Y:S01]  /*1b40*/  IMAD.MOV.U32 R22, RZ, RZ, -0x1 ;  /* 0xffffffffff167424 */ /* 0x000fe200078e00ff */
[----:B------:R-:W-:Y:S01]  /*1b50*/  UIADD3 UR32, -UR44, URZ, URZ ;  /* 0x0000003f2c207290 */ /* 0x000fe2000fffe13f */
[----:B------:R-:W-:Y:S01]  /*1b60*/  IMAD.MOV R3, RZ, RZ, -R3 ;  /* 0x000000ffff037224 */ /* 0x000fe200078e0a03 */
[----:B------:R-:W-:-:S02]  /*1b70*/  ULEA UR9, UR9, UR29, 0x7 ;  /* 0x0000001d09097291 */ /* 0x000fc4000f8e383f */
[----:B------:R-:W-:Y:S02]  /*1b80*/  USHF.R.S32.HI UR33, URZ, 0x1f, UR32 ;  /* 0x0000001f3f217899 */ /* 0x000fe40008011420 */
[----:B------:R-:W-:Y:S01]  /*1b90*/  UIADD3 UR32, -UR9, URZ, URZ ;  /* 0x0000003f09207290 */ /* 0x000fe2000fffe13f */
[----:B------:R-:W-:Y:S01]  /*1ba0*/  PRMT R3, R3, 0x7710, RZ ;  /* 0x0000771003037816 */ /* 0x000fe200000000ff */
[----:B------:R-:W-:Y:S02]  /*1bb0*/  ULEA.HI UR48, UR33, -UR44, URZ, 0x7 ;  /* 0x8000002c21307291 */ /* 0x000fe4000f8f383f */
[----:B------:R-:W-:Y:S01]  /*1bc0*/  UIADD3 UR49, UR44, -0x1, URZ ;  /* 0xffffffff2c317890 */ /* 0x000fe2000fffe03f */
[----:B------:R-:W-:Y:S01]  /*1bd0*/  LOP3.LUT R3, R3, 0xffff, RZ, 0xc0, !PT ;  /* 0x0000ffff03037812 */ /* 0x000fe200078ec0ff */
[----:B------:R-:W-:Y:S02]  /*1be0*/  UIADD3 UR29, UR9, -0x1, URZ ;  /* 0xffffffff091d7890 */ /* 0x000fe4000fffe03f */
[----:B------:R-:W-:Y:S01]  /*1bf0*/  USHF.R.S32.HI UR33, URZ, 0x1f, UR32 ;  /* 0x0000001f3f217899 */ /* 0x000fe20008011420 */
[----:B------:R-:W-:Y:S01]  /*1c00*/  PRMT R3, R3, 0x8880, RZ ;  /* 0x0000888003037816 */ /* 0x000fe200000000ff */
[----:B------:R-:W-:-:S02]  /*1c10*/  UISETP.GT.AND UP1, UPT, UR44, URZ, UPT ;  /* 0x0000003f2c00728c */ /* 0x000fc4000bf24270 */
[----:B------:R-:W-:Y:S02]  /*1c20*/  USHF.R.S32.HI UR52, URZ, 0x1f, UR49 ;  /* 0x0000001f3f347899 */ /* 0x000fe40008011431 */
[----:B------:R-:W-:Y:S01]  /*1c30*/  USHF.R.S32.HI UR32, URZ, 0x1f, UR29 ;  /* 0x0000001f3f207899 */ /* 0x000fe2000801141d */
[C---:B------:R-:W-:Y:S01]  /*1c40*/  VIADD R12, R3.reuse, -UR45 ;  /* 0x8000002d030c7c36 */ /* 0x040fe20008000000 */
[----:B------:R-:W-:Y:S01]  /*1c50*/  ULEA.HI UR33, UR33, -UR9, URZ, 0x7 ;  /* 0x8000000921217291 */ /* 0x000fe2000f8f383f */
[----:B------:R-:W-:Y:S01]  /*1c60*/  VIADD R11, R3, UR44 ;  /* 0x0000002c030b7c36 */ /* 0x000fe20008000000 */
[----:B------:R-:W-:Y:S02]  /*1c70*/  UISETP.GT.AND UP0, UPT, UR9, URZ, UPT ;  /* 0x0000003f0900728c */ /* 0x000fe4000bf04270 */
[----:B------:R-:W-:Y:S01]  /*1c80*/  ULEA.HI UR52, UR52, UR49, URZ, 0x7 ;  /* 0x0000003134347291 */ /* 0x000fe2000f8f383f */
[----:B------:R-:W-:Y:S01]  /*1c90*/  IADD3 R13, R9, UR44, R12 ;  /* 0x0000002c090d7c10 */ /* 0x000fe2000fffe00c */
[----:B------:R-:W-:-:S02]  /*1ca0*/  USHF.R.S32.HI UR48, URZ, 0x7, UR48 ;  /* 0x000000073f307899 */ /* 0x000fc40008011430 */
[----:B------:R-:W-:Y:S02]  /*1cb0*/  ULEA.HI UR32, UR32, UR29, URZ, 0x7 ;  /* 0x0000001d20207291 */ /* 0x000fe4000f8f383f */
[----:B------:R-:W-:Y:S01]  /*1cc0*/  USHF.R.S32.HI UR33, URZ, 0x7, UR33 ;  /* 0x000000073f217899 */ /* 0x000fe20008011421 */
[----:B------:R-:W-:Y:S01]  /*1cd0*/  UMOV UR40, 0x0 ;  /* 0x0000000000287882 */ /* 0x000fe20000000000 */
[----:B------:R-:W-:Y:S01]  /*1ce0*/  UMOV UR41, 0x1 ;  /* 0x0000000100297882 */ /* 0x000fe20000000000 */
[----:B------:R-:W-:Y:S02]  /*1cf0*/  ULEA.HI.SX32 UR32, UR32, 0x1, 0x19 ;  /* 0x0000000120207891 */ /* 0x000fe4000f8fca3f */
[----:B------:R-:W-:Y:S02]  /*1d00*/  @UP1 UIMAD.WIDE UR36, UR52, 0x2000000, UR40 ;  /* 0x02000000342418a5 */ /* 0x000fe4000f8e0228 */
[----:B------:R-:W-:Y:S02]  /*1d10*/  UIADD3 UR33, -UR33, URZ, URZ ;  /* 0x0000003f21217290 */ /* 0x000fe4000fffe13f */
[----:B------:R-:W-:-:S02]  /*1d20*/  UIADD3 UR48, -UR48, URZ, URZ ;  /* 0x0000003f30307290 */ /* 0x000fc4000fffe13f */
[----:B------:R-:W-:Y:S02]  /*1d30*/  ULOP3.LUT UR28, URZ, UR13, URZ, 0x33, !UPT ;  /* 0x0000000d3f1c7292 */ /* 0x000fe4000f8e333f */
[----:B------:R-:W-:Y:S01]  /*1d40*/  UIADD3 UR9, UR9, -0x80, URZ ;  /* 0xffffff8009097890 */ /* 0x000fe2000fffe03f */
[----:B------:R-:W-:Y:S02]  /*1d50*/  @!UP0 UMOV UR32, UR33 ;  /* 0x0000002100208c82 */ /* 0x000fe40008000000 */
[----:B------:R-:W-:Y:S01]  /*1d60*/  @UP1 UMOV UR48, UR37 ;  /* 0x0000002500301c82 */ /* 0x000fe20008000000 */
[----:B------:R-:W-:Y:S02]  /*1d70*/  UIADD3 UR10, UR28, UR10, URZ ;  /* 0x0000000a1c0a7290 */ /* 0x000fe4000fffe03f */
[----:B------:R-:W-:Y:S02]  /*1d80*/  UISETP.LT.AND UP0, UPT, UR32, UR48, UPT ;  /* 0x000000302000728c */ /* 0x000fe4000bf01270 */
[----:B------:R-:W-:-:S02]  /*1d90*/  USHF.L.U32 UR10, UR10, 0x7, URZ ;  /* 0x000000070a0a7899 */ /* 0x000fc4000800063f */
[----:B------:R-:W-:Y:S01]  /*1da0*/  USEL UR48, UR32, UR48, UP0 ;  /* 0x0000003020307287 */ /* 0x000fe20008000000 */
[----:B------:R-:W-:Y:S01]  /*1db0*/  ULDC UR28, c[0x0][0x480] ;  /* 0x00012000001c7ab9 */ /* 0x000fe20000000800 */
[----:B------:R-:W-:Y:S02]  /*1dc0*/  USHF.R.S32.HI UR32, URZ, 0x1f, UR9 ;  /* 0x0000001f3f207899 */ /* 0x000fe40008011409 */
[----:B------:R-:W-:Y:S01]  /*1dd0*/  IMAD.U32 R14, RZ, RZ, UR10 ;  /* 0x0000000aff0e7e24 */ /* 0x000fe2000f8e00ff */
[----:B------:R-:W-:Y:S02]  /*1de0*/  UIADD3 UR29, UR48, -0x1, URZ ;  /* 0xffffffff301d7890 */ /* 0x000fe4000fffe03f */
[----:B------:R-:W-:Y:S02]  /*1df0*/  ULEA.HI UR32, UR32, UR9, URZ, 0x7 ;  /* 0x0000000920207291 */ /* 0x000fe4000f8f383f */
[----:B------:R-:W-:Y:S02]  /*1e00*/  IADD3 R3, R13, 0x1, R14 ;  /* 0x000000010d037810 */ /* 0x000fe40007ffe00e */
[----:B------:R-:W-:Y:S01]  /*1e10*/  VIMNMX R12, RZ, UR29, !PT ;  /* 0x0000001dff0c7c48 */ /* 0x000fe2000ffe0100 */
[----:B------:R-:W-:-:S04]  /*1e20*/  USHF.R.S32.HI UR32, URZ, 0x7, UR32 ;  /* 0x000000073f207899 */ /* 0x000fc80008011420 */
[C---:B------:R-:W-:Y:S02]  /*1e30*/  IMAD R11, R12.reuse, -0x80, R11 ;  /* 0xffffff800c0b7824 */ /* 0x040fe400078e020b */
[----:B------:R-:W-:-:S05]  /*1e40*/  IMAD R12, R12, -0x80, R3 ;  /* 0xffffff800c0c7824 */ /* 0x000fca00078e0203 */
[----:B------:R-:W-:Y:S02]  /*1e50*/  VIMNMX R13, R11, R12, PT ;  /* 0x0000000c0b0d7248 */ /* 0x000fe40003fe0100 */
[----:B------:R-:W-:Y:S02]  /*1e60*/  VIADDMNMX R12, R12, 0x8, R11, PT ;  /* 0x000000080c0c7846 */ /* 0x000fe4000380010b */
[----:B------:R-:W-:Y:S02]  /*1e70*/  SHF.R.S32.HI R14, RZ, 0x1f, R13 ;  /* 0x0000001fff0e7819 */ /* 0x000fe4000001140d */
[----:B------:R-:W-:Y:S02]  /*1e80*/  SHF.R.S32.HI R11, RZ, 0x1f, R12 ;  /* 0x0000001fff0b7819 */ /* 0x000fe4000001140c */
[----:B------:R-:W-:Y:S02]  /*1e90*/  LEA.HI R14, R14, R13, RZ, 0x3 ;  /* 0x0000000d0e0e7211 */ /* 0x000fe400078f18ff */
[----:B------:R-:W-:-:S02]  /*1ea0*/  LEA.HI R11, R11, R12, RZ, 0x3 ;  /* 0x0000000c0b0b7211 */ /* 0x000fc400078f18ff */
[----:B------:R-:W-:Y:S02]  /*1eb0*/  LOP3.LUT R16, R14, 0xfffffff8, RZ, 0xc0, !PT ;  /* 0xfffffff80e107812 */ /* 0x000fe400078ec0ff */
[----:B------:R-:W-:Y:S02]  /*1ec0*/  SHF.R.S32.HI R14, RZ, 0x3, R14 ;  /* 0x00000003ff0e7819 */ /* 0x000fe4000001140e */
[CC--:B------:R-:W-:Y:S02]  /*1ed0*/  ISETP.NE.AND P0, PT, R13.reuse, R16.reuse, PT ;  /* 0x000000100d00720c */ /* 0x0c0fe40003f05270 */
[----:B------:R-:W-:Y:S02]  /*1ee0*/  IADD3 R15, -R14, 0x1, RZ ;  /* 0x000000010e0f7810 */ /* 0x000fe40007ffe1ff */
[C---:B------:R-:W-:Y:S02]  /*1ef0*/  ISETP.LT.AND P0, PT, R13.reuse, RZ, P0 ;  /* 0x000000ff0d00720c */ /* 0x040fe40000701270 */
[----:B------:R-:W-:Y:S01]  /*1f00*/  VIADDMNMX R16, R13, -R16, 0x2, PT ;  /* 0x000000020d107446 */ /* 0x000fe20003800910 */
[----:B------:R-:W-:Y:S10]  /*1f10*/  HGMMA.64x128x16.F32.BF16 R24, gdesc[UR24], R24 ;  /* 0x01e00000181879f0 */ /* 0x000ff40008701818 */
[----:B------:R-:W-:-:S05]  /*1f20*/  @!P0 IMAD.MOV R15, RZ, RZ, -R14 ;  /* 0x000000ffff0f8224 */ /* 0x000fca00078e0a0e */
[----:B------:R-:W-:-:S04]  /*1f30*/  IADD3 R16, -R16, R15, R15 ;  /* 0x0000000f10107210 */ /* 0x000fc80007ffe10f */
[----:B------:R-:W-:-:S05]  /*1f40*/  VIMNMX R16, R16, -0x20, !PT ;  /* 0xffffffe010107848 */ /* 0x000fca0007fe0100 */
[----:B------:R-:W-:-:S05]  /*1f50*/  VIADD R16, R16, 0x20 ;  /* 0x0000002010107836 */ /* 0x000fca0000000000 */
[----:B------:R-:W-:-:S04]  /*1f60*/  SHF.R.U32.HI R16, RZ, R16, R22 ;  /* 0x00000010ff107219 */ /* 0x000fc80000011616 */
[C---:B------:R-:W-:Y:S02]  /*1f70*/  R2P PR, R16.reuse, 0x7e ;  /* 0x0000007e10007804 */ /* 0x040fe40000000000 */
[----:B------:R-:W-:Y:S01]  /*1f80*/  LOP3.LUT R13, R16, 0x1, RZ, 0xc0, !PT ;  /* 0x00000001100d7812 */ /* 0x000fe200078ec0ff */
[----:B------:R-:W-:-:S12]  /*1f90*/  HGMMA.64x128x16.F32.BF16 R24, gdesc[UR20], R24 ;  /* 0x01e00000141879f0 */ /* 0x000fd80008701818 */
[----:B------:R-:W-:Y:S03]  /*1fa0*/  HGMMA.64x128x16.F32.BF16 R24, gdesc[UR16], R24, gsb0 ;  /* 0x01e00000101879f0 */ /* 0x000fe60008001818 */
[----:B------:R-:W-:Y:S02]  /*1fb0*/  WARPGROUP.DEPBAR.LE gsb0, 0x0 ;  /* 0x00008000000079c5 */ /* 0x000fe40000010000 */
[----:B------:R-:W-:Y:S02]  /*1fc0*/  FSEL R25, R25, -INF , P1 ;  /* 0xff80000019197808 */ /* 0x000fe40000800000 */
[----:B------:R-:W-:Y:S02]  /*1fd0*/  FSEL R28, R28, -INF , P2 ;  /* 0xff8000001c1c7808 */ /* 0x000fe40001000000 */
[----:B------:R-:W-:Y:S02]  /*1fe0*/  FSEL R29, R29, -INF , P3 ;  /* 0xff8000001d1d7808 */ /* 0x000fe40001800000 */
[----:B------:R-:W-:-:S02]  /*1ff0*/  FSEL R17, R32, -INF , P4 ;  /* 0xff80000020117808 */ /* 0x000fc40002000000 */
[----:B------:R-:W-:Y:S02]  /*2000*/  FSEL R14, R33, -INF , P5 ;  /* 0xff800000210e7808 */ /* 0x000fe40002800000 */
[----:B------:R-:W-:Y:S02]  /*2010*/  FSEL R19, R36, -INF , P6 ;  /* 0xff80000024137808 */ /* 0x000fe40003000000 */
[----:B------:R-:W-:Y:S02]  /*2020*/  R2P PR, R16.B1, 0x7f ;  /* 0x0000007f10007804 */ /* 0x000fe40000001000 */
[----:B------:R-:W-:-:S03]  /*2030*/  FMNMX R15, R28, R19, !PT ;  /* 0x000000131c0f7209 */ /* 0x000fc60007800000 */
[----:B------:R-:W-:Y:S02]  /*2040*/  FSEL R40, R40, -INF , P0 ;  /* 0xff80000028287808 */ /* 0x000fe40000000000 */
[----:B------:R-:W-:Y:S02]  /*2050*/  FSEL R41, R41, -INF , P1 ;  /* 0xff80000029297808 */ /* 0x000fe40000800000 */
[----:B------:R-:W-:Y:S02]  /*2060*/  FSEL R44, R44, -INF , P2 ;  /* 0xff8000002c2c7808 */ /* 0x000fe40001000000 */
[----:B------:R-:W-:Y:S02]  /*2070*/  FSEL R45, R45, -INF , P3 ;  /* 0xff8000002d2d7808 */ /* 0x000fe40001800000 */
[----:B------:R-:W-:Y:S02]  /*2080*/  FSEL R48, R48, -INF , P4 ;  /* 0xff80000030307808 */ /* 0x000fe40002000000 */
[----:B------:R-:W-:-:S02]  /*2090*/  FSEL R49, R49, -INF , P5 ;  /* 0xff80000031317808 */ /* 0x000fc40002800000 */
[----:B------:R-:W-:Y:S02]  /*20a0*/  FSEL R52, R52, -INF , P6 ;  /* 0xff80000034347808 */ /* 0x000fe40003000000 */
[----:B------:R-:W-:Y:S02]  /*20b0*/  R2P PR, R16.B2, 0x7f ;  /* 0x0000007f10007804 */ /* 0x000fe40000002000 */
[----:B------:R-:W-:-:S03]  /*20c0*/  FMNMX R15, R44, R15, !PT ;  /* 0x0000000f2c0f7209 */ /* 0x000fc60007800000 */
[----:B------:R-:W-:Y:S02]  /*20d0*/  FSEL R56, R56, -INF , P0 ;  /* 0xff80000038387808 */ /* 0x000fe40000000000 */
[----:B------:R-:W-:Y:S02]  /*20e0*/  ISETP.NE.U32.AND P0, PT, R13, 0x1, PT ;  /* 0x000000010d00780c */ /* 0x000fe40003f05070 */
[----:B------:R-:W-:Y:S02]  /*20f0*/  FSEL R57, R57, -INF , P1 ;  /* 0xff80000039397808 */ /* 0x000fe40000800000 */
[----:B------:R-:W-:Y:S02]  /*2100*/  FSEL R24, R24, -INF , !P0 ;  /* 0xff80000018187808 */ /* 0x000fe40004000000 */
[----:B------:R-:W-:Y:S02]  /*2110*/  LOP3.LUT P0, RZ, R16, 0x80, RZ, 0xc0, !PT ;  /* 0x0000008010ff7812 */ /* 0x000fe4000780c0ff */
[----:B------:R-:W-:-:S02]  /*2120*/  FSEL R60, R60, -INF , P2 ;  /* 0xff8000003c3c7808 */ /* 0x000fc40001000000 */
[----:B------:R-:W-:Y:S02]  /*2130*/  FSEL R18, R37, -INF , P0 ;  /* 0xff80000025127808 */ /* 0x000fe40000000000 */
[C---:B------:R-:W-:Y:S02]  /*2140*/  LOP3.LUT P0, RZ, R16.reuse, 0x8000, RZ, 0xc0, !PT ;  /* 0x0000800010ff7812 */ /* 0x040fe4000780c0ff */
[----:B------:R-:W-:Y:S02]  /*2150*/  FSEL R61, R61, -INF , P3 ;  /* 0xff8000003d3d7808 */ /* 0x000fe40001800000 */
[----:B------:R-:W-:Y:S02]  /*2160*/  FSEL R53, R53, -INF , P0 ;  /* 0xff80000035357808 */ /* 0x000fe40000000000 */
[----:B------:R-:W-:Y:S02]  /*2170*/  LOP3.LUT P0, RZ, R16, 0x800000, RZ, 0xc0, !PT ;  /* 0x0080000010ff7812 */ /* 0x000fe4000780c0ff */
[----:B------:R-:W-:-:S02]  /*2180*/  FSEL R64, R64, -INF , P4 ;  /* 0xff80000040407808 */ /* 0x000fc40002000000 */
[----:B------:R-:W-:Y:S02]  /*2190*/  FSEL R69, R69, -INF , P0 ;  /* 0xff80000045457808 */ /* 0x000fe40000000000 */
[----:B------:R-:W-:Y:S02]  /*21a0*/  FSEL R65, R65, -INF , P5 ;  /* 0xff80000041417808 */ /* 0x000fe40002800000 */
[----:B------:R-:W-:Y:S02]  /*21b0*/  FSEL R68, R68, -INF , P6 ;  /* 0xff80000044447808 */ /* 0x000fe40003000000 */
[----:B------:R-:W-:Y:S02]  /*21c0*/  R2P PR, R16.B3, 0x7f ;  /* 0x0000007f10007804 */ /* 0x000fe40000003000 */
[----:B------:R-:W-:Y:S02]  /*21d0*/  FMNMX R13, R24, R17, !PT ;  /* 0x00000011180d7209 */ /* 0x000fe40007800000 */
[----:B------:R-:W-:-:S02]  /*21e0*/  FMNMX R20, R29, R18, !PT ;  /* 0x000000121d147209 */ /* 0x000fc40007800000 */
[----:B------:R-:W-:Y:S02]  /*21f0*/  FSEL R72, R72, -INF , P0 ;  /* 0xff80000048487808 */ /* 0x000fe40000000000 */
[----:B------:R-:W-:Y:S02]  /*2200*/  ISETP.GT.AND P0, PT, R16, -0x1, PT ;  /* 0xffffffff1000780c */ /* 0x000fe40003f04270 */
[----:B------:R-:W-:Y:S02]  /*2210*/  FMNMX R16, R25, R14, !PT ;  /* 0x0000000e19107209 */ /* 0x000fe40007800000 */
[----:B------:R-:W-:Y:S02]  /*2220*/  FMNMX R13, R40, R13, !PT ;  /* 0x0000000d280d7209 */ /* 0x000fe40007800000 */
[----:B------:R-:W-:Y:S02]  /*2230*/  FMNMX R16, R41, R16, !PT ;  /* 0x0000001029107209 */ /* 0x000fe40007800000 */
[----:B------:R-:W-:-:S02]  /*2240*/  FMNMX R20, R45, R20, !PT ;  /* 0x000000142d147209 */ /* 0x000fc40007800000 */
[----:B------:R-:W-:Y:S02]  /*2250*/  FMNMX R13, R48, R13, !PT ;  /* 0x0000000d300d7209 */ /* 0x000fe40007800000 */
[----:B------:R-:W-:Y:S02]  /*2260*/  FMNMX R16, R49, R16, !PT ;  /* 0x0000001031107209 */ /* 0x000fe40007800000 */
[----:B------:R-:W-:Y:S02]  /*2270*/  FMNMX R15, R52, R15, !PT ;  /* 0x0000000f340f7209 */ /* 0x000fe40007800000 */
[----:B------:R-:W-:Y:S02]  /*2280*/  FMNMX R20, R53, R20, !PT ;  /* 0x0000001435147209 */ /* 0x000fe40007800000 */
[----:B------:R-:W-:Y:S02]  /*2290*/  FMNMX R13, R56, R13, !PT ;  /* 0x0000000d380d7209 */ /* 0x000fe40007800000 */
[----:B------:R-:W-:-:S02]  /*22a0*/  FMNMX R16, R57, R16, !PT ;  /* 0x0000001039107209 */ /* 0x000fc40007800000 */
[----:B------:R-:W-:Y:S02]  /*22b0*/  FMNMX R15, R60, R15, !PT ;  /* 0x0000000f3c0f7209 */ /* 0x000fe40007800000 */
[----:B------:R-:W-:Y:S02]  /*22c0*/  FMNMX R20, R61, R20, !PT ;  /* 0x000000143d147209 */ /* 0x000fe40007800000 */
[----:B------:R-:W-:Y:S02]  /*22d0*/  FSEL R73, R73, -INF , P1 ;  /* 0xff80000049497808 */ /* 0x000fe40000800000 */
[----:B------:R-:W-:Y:S02]  /*22e0*/  FSEL R76, R76, -INF , P2 ;  /* 0xff8000004c4c7808 */ /* 0x000fe40001000000 */
[----:B------:R-:W-:Y:S02]  /*22f0*/  FSEL R77, R77, -INF , P3 ;  /* 0xff8000004d4d7808 */ /* 0x000fe40001800000 */
[----:B------:R-:W-:-:S02]  /*2300*/  FMNMX R13, R64, R13, !PT ;  /* 0x0000000d400d7209 */ /* 0x000fc40007800000 */
[----:B------:R-:W-:Y:S02]  /*2310*/  FMNMX R16, R65, R16, !PT ;  /* 0x0000001041107209 */ /* 0x000fe40007800000 */
[----:B------:R-:W-:Y:S02]  /*2320*/  FMNMX R15, R68, R15, !PT ;  /* 0x0000000f440f7209 */ /* 0x000fe40007800000 */
[----:B------:R-:W-:Y:S02]  /*2330*/  FMNMX R20, R69, R20, !PT ;  /* 0x0000001445147209 */ /* 0x000fe40007800000 */
[----:B------:R-:W-:Y:S02]  /*2340*/  FSEL R85, R85, -INF , !P0 ;  /* 0xff80000055557808 */ /* 0x000fe40004000000 */
[----:B------:R-:W-:Y:S02]  /*2350*/  FSEL R80, R80, -INF , P4 ;  /* 0xff80000050507808 */ /* 0x000fe40002000000 */
[----:B------:R-:W-:-:S02]  /*2360*/  FSEL R81, R81, -INF , P5 ;  /* 0xff80000051517808 */ /* 0x000fc40002800000 */
[----:B------:R-:W-:Y:S02]  /*2370*/  FSEL R84, R84, -INF , P6 ;  /* 0xff80000054547808 */ /* 0x000fe40003000000 */
[----:B------:R-:W-:Y:S02]  /*2380*/  FMNMX R13, R72, R13, !PT ;  /* 0x0000000d480d7209 */ /* 0x000fe40007800000 */
        /* <DEDUP_REMOVED lines=9> */
[----:B------:R-:W-:-:S02]  /*2420*/  SHF.R.S32.HI R15, RZ, 0x3, R11 ;  /* 0x00000003ff0f7819 */ /* 0x000fc4000001140b */
[----:B------:R-:W-:-:S05]  /*2430*/  FMNMX R20, R13, R20, !PT ;  /* 0x000000140d147209 */ /* 0x000fca0007800000 */
[----:B------:R-:W1:Y:S02]  /*2440*/  SHFL.BFLY PT, R13, R20, 0x2, 0x1f ;  /* 0x0c401f00140d7f89 */ /* 0x000e6400000e0000 */
[----:B-1----:R-:W-:Y:S02]  /*2450*/  FMNMX R21, R20, R13, !PT ;  /* 0x0000000d14157209 */ /* 0x002fe40007800000 */
[----:B------:R-:W-:-:S03]  /*2460*/  LOP3.LUT R13, R11, 0xfffffff8, RZ, 0xc0, !PT ;  /* 0xfffffff80b0d7812 */ /* 0x000fc600078ec0ff */
[----:B------:R-:W1:Y:S01]  /*2470*/  SHFL.BFLY PT, R16, R21, 0x1, 0x1f ;  /* 0x0c201f0015107f89 */ /* 0x000e6200000e0000 */
[CC--:B------:R-:W-:Y:S02]  /*2480*/  ISETP.NE.AND P0, PT, R12.reuse, R13.reuse, PT ;  /* 0x0000000d0c00720c */ /* 0x0c0fe40003f05270 */
[C---:B------:R-:W-:Y:S02]  /*2490*/  VIADDMNMX R13, R12.reuse, -R13, 0x2, PT ;  /* 0x000000020c0d7446 */ /* 0x040fe4000380090d */
[----:B------:R-:W-:Y:S02]  /*24a0*/  ISETP.LT.AND P0, PT, R12, RZ, P0 ;  /* 0x000000ff0c00720c */ /* 0x000fe40000701270 */
[----:B-1----:R-:W-:Y:S02]  /*24b0*/  FMNMX R11, R21, R16, !PT ;  /* 0x00000010150b7209 */ /* 0x002fe40007800000 */
[----:B------:R-:W-:-:S09]  /*24c0*/  IADD3 R16, -R15, 0x1, RZ ;  /* 0x000000010f107810 */ /* 0x000fd20007ffe1ff */
[----:B------:R-:W-:Y:S01]  /*24d0*/  @!P0 IMAD.MOV R16, RZ, RZ, -R15 ;  /* 0x000000ffff108224 */ /* 0x000fe200078e0a0f */
[----:B------:R-:W-:-:S04]  /*24e0*/  FSETP.NEU.AND P1, PT, R11, -INF , PT ;  /* 0xff8000000b00780b */ /* 0x000fc80003f2d000 */
[----:B------:R-:W-:Y:S02]  /*24f0*/  IADD3 R13, -R13, R16, R16 ;  /* 0x000000100d0d7210 */ /* 0x000fe40007ffe110 */
[----:B------:R-:W-:Y:S02]  /*2500*/  FSEL R12, R11, RZ, P1 ;  /* 0x000000ff0b0c7208 */ /* 0x000fe40000800000 */
[----:B------:R-:W-:-:S03]  /*2510*/  VIMNMX R13, R13, -0x20, !PT ;  /* 0xffffffe00d0d7848 */ /* 0x000fc60007fe0100 */
[----:B------:R-:W-:Y:S02]  /*2520*/  FMUL R20, R12, UR28 ;  /* 0x0000001c0c147c20 */ /* 0x000fe40008400000 */
[----:B------:R-:W-:Y:S02]  /*2530*/  VIADD R13, R13, 0x20 ;  /* 0x000000200d0d7836 */ /* 0x000fe40000000000 */
[--C-:B------:R-:W-:Y:S01]  /*2540*/  FFMA R124, R17, UR28, -R20.reuse ;  /* 0x0000001c117c7c23 */ /* 0x100fe20008000814 */
[--C-:B------:R-:W-:Y:S01]  /*2550*/  FFMA R17, R14, UR28, -R20.reuse ;  /* 0x0000001c0e117c23 */ /* 0x100fe20008000814 */
[----:B------:R-:W-:Y:S01]  /*2560*/  FFMA R126, R19, UR28, -R20 ;  /* 0x0000001c137e7c23 */ /* 0x000fe20008000814 */
[----:B------:R-:W-:Y:S01]  /*2570*/  SHF.R.U32.HI R12, RZ, R13, R22 ;  /* 0x0000000dff0c7219 */ /* 0x000fe20000011616 */
[--C-:B------:R-:W-:Y:S01]  /*2580*/  FFMA R19, R18, UR28, -R20.reuse ;  /* 0x0000001c12137c23 */ /* 0x100fe20008000814 */
[--C-:B------:R-:W-:Y:S01]  /*2590*/  FFMA R15, R29, UR28, -R20.reuse ;  /* 0x0000001c1d0f7c23 */ /* 0x100fe20008000814 */
[--C-:B------:R-:W-:Y:S01]  /*25a0*/  FFMA R21, R41, UR28, -R20.reuse ;  /* 0x0000001c29157c23 */ /* 0x100fe20008000814 */
[----:B------:R-:W-:Y:S01]  /*25b0*/  R2P PR, R12, 0x7e ;  /* 0x0000007e0c007804 */ /* 0x000fe20000000000 */
[--C-:B------:R-:W-:Y:S01]  /*25c0*/  FFMA R120, R24, UR28, -R20.reuse ;  /* 0x0000001c18787c23 */ /* 0x100fe20008000814 */
[----:B------:R-:W-:Y:S01]  /*25d0*/  LOP3.LUT R14, R12, 0x1, RZ, 0xc0, !PT ;  /* 0x000000010c0e7812 */ /* 0x000fe200078ec0ff */
[--C-:B------:R-:W-:Y:S01]  /*25e0*/  FFMA R13, R25, UR28, -R20.reuse ;  /* 0x0000001c190d7c23 */ /* 0x100fe20008000814 */
[--C-:B------:R-:W-:Y:S01]  /*25f0*/  FFMA R122, R28, UR28, -R20.reuse ;  /* 0x0000001c1c7a7c23 */ /* 0x100fe20008000814 */
[----:B------:R-:W-:Y:S01]  /*2600*/  FSEL R16, R27, -INF , P1 ;  /* 0xff8000001b107808 */ /* 0x000fe20000800000 */
[----:B------:R-:W-:Y:S01]  /*2610*/  MUFU.EX2 R15, R15 ;  /* 0x0000000f000f7308 */ /* 0x000fe20000000800 */
[----:B------:R-:W-:Y:S01]  /*2620*/  FSEL R30, R30, -INF , P2 ;  /* 0xff8000001e1e7808 */ /* 0x000fe20001000000 */
[--C-:B------:R-:W-:Y:S01]  /*2630*/  FFMA R128, R40, UR28, -R20.reuse ;  /* 0x0000001c28807c23 */ /* 0x100fe20008000814 */
[----:B------:R-:W-:Y:S01]  /*2640*/  FSEL R31, R31, -INF , P3 ;  /* 0xff8000001f1f7808 */ /* 0x000fe20001800000 */
[--C-:B------:R-:W-:Y:S01]  /*2650*/  FFMA R130, R44, UR28, -R20.reuse ;  /* 0x0000001c2c827c23 */ /* 0x100fe20008000814 */
[----:B------:R-:W-:Y:S01]  /*2660*/  FSEL R33, R34, -INF , P4 ;  /* 0xff80000022217808 */ /* 0x000fe20002000000 */
[--C-:B------:R-:W-:Y:S01]  /*2670*/  FFMA R23, R45, UR28, -R20.reuse ;  /* 0x0000001c2d177c23 */ /* 0x100fe20008000814 */
[----:B------:R-:W-:Y:S01]  /*2680*/  FSEL R35, R35, -INF , P5 ;  /* 0xff80000023237808 */ /* 0x000fe20002800000 */
[----:B------:R-:W-:Y:S01]  /*2690*/  MUFU.EX2 R120, R120 ;  /* 0x0000007800787308 */ /* 0x000fe20000000800 */
[----:B------:R-:W-:Y:S01]  /*26a0*/  FSEL R37, R38, -INF , P6 ;  /* 0xff80000026257808 */ /* 0x000fe20003000000 */
[--C-:B------:R-:W-:Y:S01]  /*26b0*/  FFMA R132, R48, UR28, -R20.reuse ;  /* 0x0000001c30847c23 */ /* 0x100fe20008000814 */
[----:B------:R-:W-:Y:S01]  /*26c0*/  R2P PR, R12.B1, 0x7f ;  /* 0x0000007f0c007804 */ /* 0x000fe20000001000 */
[--C-:B------:R-:W-:Y:S01]  /*26d0*/  FFMA R25, R49, UR28, -R20.reuse ;  /* 0x0000001c31197c23 */ /* 0x100fe20008000814 */
[----:B------:R-:W-:Y:S01]  /*26e0*/  FMNMX R29, R30, R37, !PT ;  /* 0x000000251e1d7209 */ /* 0x000fe20007800000 */
        /* <DEDUP_REMOVED lines=14> */
[----:B------:R-:W-:Y:S01]  /*27d0*/  FSEL R54, R54, -INF , P6 ;  /* 0xff80000036367808 */ /* 0x000fe20003000000 */
[--C-:B------:R-:W-:Y:S01]  /*27e0*/  FFMA R68, R68, UR28, -R20.reuse ;  /* 0x0000001c44447c23 */ /* 0x100fe20008000814 */
[----:B------:R-:W-:Y:S01]  /*27f0*/  R2P PR, R12.B2, 0x7f ;  /* 0x0000007f0c007804 */ /* 0x000fe20000002000 */
[--C-:B------:R-:W-:Y:S01]  /*2800*/  FFMA R69, R69, UR28, -R20.reuse ;  /* 0x0000001c45457c23 */ /* 0x100fe20008000814 */
[----:B------:R-:W-:Y:S01]  /*2810*/  FMNMX R29, R46, R29, !PT ;  /* 0x0000001d2e1d7209 */ /* 0x000fe20007800000 */
[----:B------:R-:W-:Y:S01]  /*2820*/  MUFU.EX2 R124, R124 ;  /* 0x0000007c007c7308 */ /* 0x000fe20000000800 */
[--C-:B------:R-:W-:Y:S01]  /*2830*/  FFMA R72, R72, UR28, -R20.reuse ;  /* 0x0000001c48487c23 */ /* 0x100fe20008000814 */
[----:B------:R-:W-:Y:S01]  /*2840*/  FSEL R58, R58, -INF , P0 ;  /* 0xff8000003a3a7808 */ /* 0x000fe20000000000 */
[--C-:B------:R-:W-:Y:S01]  /*2850*/  FFMA R73, R73, UR28, -R20.reuse ;  /* 0x0000001c49497c23 */ /* 0x100fe20008000814 */
[----:B------:R-:W-:Y:S01]  /*2860*/  ISETP.NE.U32.AND P0, PT, R14, 0x1, PT ;  /* 0x000000010e00780c */ /* 0x000fe20003f05070 */
[--C-:B------:R-:W-:Y:S01]  /*2870*/  FFMA R76, R76, UR28, -R20.reuse ;  /* 0x0000001c4c4c7c23 */ /* 0x100fe20008000814 */
[----:B------:R-:W-:Y:S01]  /*2880*/  FSEL R59, R59, -INF , P1 ;  /* 0xff8000003b3b7808 */ /* 0x000fe20000800000 */
[--C-:B------:R-:W-:Y:S01]  /*2890*/  FFMA R77, R77, UR28, -R20.reuse ;  /* 0x0000001c4d4d7c23 */ /* 0x100fe20008000814 */
[----:B------:R-:W-:Y:S01]  /*28a0*/  FSEL R26, R26, -INF , !P0 ;  /* 0xff8000001a1a7808 */ /* 0x000fe20004000000 */
[----:B------:R-:W-:Y:S01]  /*28b0*/  MUFU.EX2 R17, R17 ;  /* 0x0000001100117308 */ /* 0x000fe20000000800 */
[----:B------:R-:W-:Y:S01]  /*28c0*/  LOP3.LUT P0, RZ, R12, 0x80, RZ, 0xc0, !PT ;  /* 0x000000800cff7812 */ /* 0x000fe2000780c0ff */
[--C-:B------:R-:W-:Y:S01]  /*28d0*/  FFMA R80, R80, UR28, -R20.reuse ;  /* 0x0000001c50507c23 */ /* 0x100fe20008000814 */
[----:B------:R-:W-:Y:S01]  /*28e0*/  FSEL R62, R62, -INF , P2 ;  /* 0xff8000003e3e7808 */ /* 0x000fe20001000000 */
[--C-:B------:R-:W-:Y:S01]  /*28f0*/  FFMA R81, R81, UR28, -R20.reuse ;  /* 0x0000001c51517c23 */ /* 0x100fe20008000814 */
[----:B------:R-:W-:Y:S01]  /*2900*/  FSEL R18, R39, -INF , P0 ;  /* 0xff80000027127808 */ /* 0x000fe20000000000 */
[----:B------:R-:W-:Y:S01]  /*2910*/  FFMA R84, R84, UR28, -R20 ;  /* 0x0000001c54547c23 */ /* 0x000fe20008000814 */
[----:B------:R-:W-:Y:S01]  /*2920*/  LOP3.LUT P0, RZ, R12, 0x8000, RZ, 0xc0, !PT ;  /* 0x000080000cff7812 */ /* 0x000fe2000780c0ff */
[----:B------:R-:W-:Y:S01]  /*2930*/  MUFU.EX2 R126, R126 ;  /* 0x0000007e007e7308 */ /* 0x000fe20000000800 */
[----:B------:R-:W-:-:S02]  /*2940*/  FSEL R63, R63, -INF , P3 ;  /* 0xff8000003f3f7808 */ /* 0x000fc40001800000 */
[----:B------:R-:W-:Y:S02]  /*2950*/  FSEL R55, R55, -INF , P0 ;  /* 0xff80000037377808 */ /* 0x000fe40000000000 */
[----:B------:R-:W-:Y:S02]  /*2960*/  LOP3.LUT P0, RZ, R12, 0x800000, RZ, 0xc0, !PT ;  /* 0x008000000cff7812 */ /* 0x000fe4000780c0ff */
[----:B------:R-:W-:Y:S01]  /*2970*/  FSEL R66, R66, -INF , P4 ;  /* 0xff80000042427808 */ /* 0x000fe20002000000 */
[----:B------:R-:W-:Y:S01]  /*2980*/  MUFU.EX2 R19, R19 ;  /* 0x0000001300137308 */ /* 0x000fe20000000800 */
[----:B------:R-:W-:Y:S02]  /*2990*/  FSEL R71, R71, -INF , P0 ;  /* 0xff80000047477808 */ /* 0x000fe40000000000 */
[----:B------:R-:W-:Y:S02]  /*29a0*/  FSEL R67, R67, -INF , P5 ;  /* 0xff80000043437808 */ /* 0x000fe40002800000 */
[----:B------:R-:W-:-:S02]  /*29b0*/  FSEL R70, R70, -INF , P6 ;  /* 0xff80000046467808 */ /* 0x000fc40003000000 */
[----:B------:R-:W-:Y:S01]  /*29c0*/  R2P PR, R12.B3, 0x7f ;  /* 0x0000007f0c007804 */ /* 0x000fe20000003000 */
[----:B------:R-:W-:Y:S01]  /*29d0*/  MUFU.EX2 R128, R128 ;  /* 0x0000008000807308 */ /* 0x000fe20000000800 */
[----:B------:R-:W-:Y:S02]  /*29e0*/  FMNMX R27, R26, R33, !PT ;  /* 0x000000211a1b7209 */ /* 0x000fe40007800000 */
[----:B------:R-:W-:Y:S02]  /*29f0*/  FMNMX R14, R31, R18, !PT ;  /* 0x000000121f0e7209 */ /* 0x000fe40007800000 */
[----:B------:R-:W-:Y:S02]  /*2a00*/  FSEL R74, R74, -INF , P0 ;  /* 0xff8000004a4a7808 */ /* 0x000fe40000000000 */
[----:B------:R-:W-:Y:S01]  /*2a10*/  ISETP.GT.AND P0, PT, R12, -0x1, PT ;  /* 0xffffffff0c00780c */ /* 0x000fe20003f04270 */
[----:B------:R-:W-:Y:S01]  /*2a20*/  MUFU.EX2 R21, R21 ;  /* 0x0000001500157308 */ /* 0x000fe20000000800 */
[----:B------:R-:W-:-:S02]  /*2a30*/  FMNMX R12, R16, R35, !PT ;  /* 0x00000023100c7209 */ /* 0x000fc40007800000 */
[----:B------:R-:W-:Y:S01]  /*2a40*/  FMNMX R39, R42, R27, !PT ;  /* 0x0000001b2a277209 */ /* 0x000fe20007800000 */
[----:B------:R-:W-:Y:S01]  /*2a50*/  FFMA R27, R53, UR28, -R20 ;  /* 0x0000001c351b7c23 */ /* 0x000fe20008000814 */
[----:B------:R-:W-:Y:S02]  /*2a60*/  FMNMX R12, R43, R12, !PT ;  /* 0x0000000c2b0c7209 */ /* 0x000fe40007800000 */
[----:B------:R-:W-:Y:S01]  /*2a70*/  FMNMX R14, R47, R14, !PT ;  /* 0x0000000e2f0e7209 */ /* 0x000fe20007800000 */
[----:B------:R-:W-:Y:S01]  /*2a80*/  MUFU.EX2 R130, R130 ;  /* 0x0000008200827308 */ /* 0x000fe20000000800 */
[----:B------:R-:W-:Y:S02]  /*2a90*/  FMNMX R39, R50, R39, !PT ;  /* 0x0000002732277209 */ /* 0x000fe40007800000 */
[----:B------:R-:W-:Y:S02]  /*2aa0*/  FMNMX R12, R51, R12, !PT ;  /* 0x0000000c330c7209 */ /* 0x000fe40007800000 */
[----:B------:R-:W-:-:S02]  /*2ab0*/  FMNMX R29, R54, R29, !PT ;  /* 0x0000001d361d7209 */ /* 0x000fc40007800000 */
[----:B------:R-:W-:Y:S01]  /*2ac0*/  FMNMX R14, R55, R14, !PT ;  /* 0x0000000e370e7209 */ /* 0x000fe20007800000 */
[----:B------:R-:W-:Y:S01]  /*2ad0*/  MUFU.EX2 R23, R23 ;  /* 0x0000001700177308 */ /* 0x000fe20000000800 */
[----:B------:R-:W-:Y:S02]  /*2ae0*/  FMNMX R39, R58, R39, !PT ;  /* 0x000000273a277209 */ /* 0x000fe40007800000 */
[----:B------:R-:W-:Y:S02]  /*2af0*/  FMNMX R12, R59, R12, !PT ;  /* 0x0000000c3b0c7209 */ /* 0x000fe40007800000 */
[----:B------:R-:W-:Y:S01]  /*2b00*/  FMNMX R41, R62, R29, !PT ;  /* 0x0000001d3e297209 */ /* 0x000fe20007800000 */
[--C-:B------:R-:W-:Y:S01]  /*2b10*/  FFMA R29, R57, UR28, -R20.reuse ;  /* 0x0000001c391d7c23 */ /* 0x100fe20008000814 */
[----:B------:R-:W-:Y:S01]  /*2b20*/  FMNMX R14, R63, R14, !PT ;  /* 0x0000000e3f0e7209 */ /* 0x000fe20007800000 */
[----:B------:R-:W-:Y:S01]  /*2b30*/  FFMA R20, R85, UR28, -R20 ;  /* 0x0000001c55147c23 */ /* 0x000fe20008000814 */
[----:B------:R-:W-:Y:S01]  /*2b40*/  FSEL R75, R75, -INF , P1 ;  /* 0xff8000004b4b7808 */ /* 0x000fe20000800000 */
[----:B------:R-:W-:Y:S01]  /*2b50*/  MUFU.EX2 R132, R132 ;  /* 0x0000008400847308 */ /* 0x000fe20000000800 */
[----:B------:R-:W-:-:S02]  /*2b60*/  FSEL R78, R78, -INF , P2 ;  /* 0xff8000004e4e7808 */ /* 0x000fc40001000000 */
[----:B------:R-:W-:Y:S02]  /*2b70*/  FSEL R79, R79, -INF , P3 ;  /* 0xff8000004f4f7808 */ /* 0x000fe40001800000 */
[----:B------:R-:W-:Y:S02]  /*2b80*/  FMNMX R39, R66, R39, !PT ;  /* 0x0000002742277209 */ /* 0x000fe40007800000 */
[----:B------:R-:W-:Y:S01]  /*2b90*/  FMNMX R12, R67, R12, !PT ;  /* 0x0000000c430c7209 */ /* 0x000fe20007800000 */
[----:B------:R-:W-:Y:S01]  /*2ba0*/  MUFU.EX2 R25, R25 ;  /* 0x0000001900197308 */ /* 0x000fe20000000800 */
[----:B------:R-:W-:Y:S02]  /*2bb0*/  FMNMX R41, R70, R41, !PT ;  /* 0x0000002946297209 */ /* 0x000fe40007800000 */
[----:B------:R-:W-:Y:S02]  /*2bc0*/  FMNMX R14, R71, R14, !PT ;  /* 0x0000000e470e7209 */ /* 0x000fe40007800000 */
[----:B------:R-:W-:-:S02]  /*2bd0*/  FSEL R87, R87, -INF , !P0 ;  /* 0xff80000057577808 */ /* 0x000fc40004000000 */
[----:B------:R-:W-:Y:S01]  /*2be0*/  FSEL R82, R82, -INF , P4 ;  /* 0xff80000052527808 */ /* 0x000fe20002000000 */
[----:B------:R-:W-:Y:S01]  /*2bf0*/  MUFU.EX2 R134, R134 ;  /* 0x0000008600867308 */ /* 0x000fe20000000800 */
[----:B------:R-:W-:Y:S02]  /*2c00*/  FSEL R83, R83, -INF , P5 ;  /* 0xff80000053537808 */ /* 0x000fe40002800000 */
[----:B------:R-:W-:Y:S02]  /*2c10*/  FSEL R86, R86, -INF , P6 ;  /* 0xff80000056567808 */ /* 0x000fe40003000000 */
[----:B------:R-:W-:Y:S02]  /*2c20*/  FMNMX R39, R74, R39, !PT ;  /* 0x000000274a277209 */ /* 0x000fe40007800000 */
[----:B------:R-:W-:Y:S01]  /*2c30*/  FMNMX R12, R75, R12, !PT ;  /* 0x0000000c4b0c7209 */ /* 0x000fe20007800000 */
[----:B------:R-:W-:Y:S01]  /*2c40*/  MUFU.EX2 R27, R27 ;  /* 0x0000001b001b7308 */ /* 0x000fe20000000800 */
[----:B------:R-:W-:-:S02]  /*2c50*/  FMNMX R41, R78, R41, !PT ;  /* 0x000000294e297209 */ /* 0x000fc40007800000 */
[----:B------:R-:W-:Y:S02]  /*2c60*/  FMNMX R14, R79, R14, !PT ;  /* 0x0000000e4f0e7209 */ /* 0x000fe40007800000 */
        /* <DEDUP_REMOVED lines=8> */
[----:B------:R-:W-:Y:S02]  /*2cf0*/  ISETP.NE.AND P2, PT, R2, RZ, PT ;  /* 0x000000ff0200720c */ /* 0x000fe40003f45270 */
[----:B------:R-:W-:-:S05]  /*2d00*/  FMNMX R12, R12, R41, !PT ;  /* 0x000000290c0c7209 */ /* 0x000fca0007800000 */
[----:B------:R-:W1:Y:S01]  /*2d10*/  SHFL.BFLY PT, R39, R12, 0x2, 0x1f ;  /* 0x0c401f000c277f89 */ /* 0x000e6200000e0000 */
[----:B------:R-:W-:Y:S08]  /*2d20*/  MUFU.EX2 R138, R138 ;  /* 0x0000008a008a7308 */ /* 0x000ff00000000800 */
[----:B------:R-:W-:Y:S08]  /*2d30*/  MUFU.EX2 R61, R61 ;  /* 0x0000003d003d7308 */ /* 0x000ff00000000800 */
[----:B------:R-:W-:Y:S01]  /*2d40*/  MUFU.EX2 R64, R64 ;  /* 0x0000004000407308 */ /* 0x000fe20000000800 */
[----:B-1----:R-:W-:-:S07]  /*2d50*/  FMNMX R39, R12, R39, !PT ;  /* 0x000000270c277209 */ /* 0x002fce0007800000 */
[----:B------:R-:W1:Y:S01]  /*2d60*/  MUFU.EX2 R65, R65 ;  /* 0x0000004100417308 */ /* 0x000e620000000800 */
[----:B------:R-:W2:Y:S07]  /*2d70*/  SHFL.BFLY PT, R14, R39, 0x1, 0x1f ;  /* 0x0c201f00270e7f89 */ /* 0x000eae00000e0000 */
[----:B------:R-:W-:Y:S08]  /*2d80*/  MUFU.EX2 R68, R68 ;  /* 0x0000004400447308 */ /* 0x000ff00000000800 */
[----:B------:R-:W3:Y:S01]  /*2d90*/  MUFU.EX2 R69, R69 ;  /* 0x0000004500457308 */ /* 0x000ee20000000800 */
[----:B-1----:R-:W-:-:S07]  /*2da0*/  F2FP.BF16.F32.PACK_AB R140, R65, R64 ;  /* 0x00000040418c723e */ /* 0x002fce00000010ff */
[----:B------:R-:W-:Y:S01]  /*2db0*/  MUFU.EX2 R72, R72 ;  /* 0x0000004800487308 */ /* 0x000fe20000000800 */
[----:B--2---:R-:W-:-:S04]  /*2dc0*/  FMNMX R14, R39, R14, !PT ;  /* 0x0000000e270e7209 */ /* 0x004fc80007800000 */
[----:B------:R-:W-:-:S03]  /*2dd0*/  FSETP.NEU.AND P0, PT, R14, -INF , PT ;  /* 0xff8000000e00780b */ /* 0x000fc60003f0d000 */
[----:B------:R-:W-:Y:S01]  /*2de0*/  MUFU.EX2 R39, R20 ;  /* 0x0000001400277308 */ /* 0x000fe20000000800 */
[----:B---3--:R-:W-:Y:S02]  /*2df0*/  F2FP.BF16.F32.PACK_AB R142, R69, R68 ;  /* 0x00000044458e723e */ /* 0x008fe400000010ff */
[----:B------:R-:W-:-:S05]  /*2e00*/  FSEL R12, R14, RZ, P0 ;  /* 0x000000ff0e0c7208 */ /* 0x000fca0000000000 */
[----:B------:R-:W-:Y:S01]  /*2e10*/  FMUL R22, R12, UR28 ;  /* 0x0000001c0c167c20 */ /* 0x000fe20008400000 */
[----:B------:R-:W-:Y:S01]  /*2e20*/  FADD R12, RZ, R120 ;  /* 0x00000078ff0c7221 */ /* 0x000fe20000000000 */
[----:B------:R-:W-:Y:S01]  /*2e30*/  MUFU.EX2 R73, R73 ;  /* 0x0000004900497308 */ /* 0x000fe20000000800 */
[----:B------:R-:W-:Y:S01]  /*2e40*/  F2FP.BF16.F32.PACK_AB R120, R13, R120 ;  /* 0x000000780d78723e */ /* 0x000fe200000010ff */
[--C-:B------:R-:W-:Y:S01]  /*2e50*/  FFMA R26, R26, UR28, -R22.reuse ;  /* 0x0000001c1a1a7c23 */ /* 0x100fe20008000816 */
[--C-:B------:R-:W-:Y:S01]  /*2e60*/  FFMA R31, R31, UR28, -R22.reuse ;  /* 0x0000001c1f1f7c23 */ /* 0x100fe20008000816 */
[--C-:B------:R-:W-:Y:S01]  /*2e70*/  FFMA R16, R16, UR28, -R22.reuse ;  /* 0x0000001c10107c23 */ /* 0x100fe20008000816 */
[--C-:B------:R-:W-:Y:S01]  /*2e80*/  FFMA R30, R30, UR28, -R22.reuse ;  /* 0x0000001c1e1e7c23 */ /* 0x100fe20008000816 */
[--C-:B------:R-:W-:Y:S01]  /*2e90*/  FFMA R33, R33, UR28, -R22.reuse ;  /* 0x0000001c21217c23 */ /* 0x100fe20008000816 */
[--C-:B------:R-:W-:Y:S01]  /*2ea0*/  FFMA R35, R35, UR28, -R22.reuse ;  /* 0x0000001c23237c23 */ /* 0x100fe20008000816 */
[----:B------:R1:W-:Y:S01]  /*2eb0*/  MUFU.EX2 R123, R31 ;  /* 0x0000001f007b7308 */ /* 0x0003e20000000800 */
[--C-:B------:R-:W-:Y:S01]  /*2ec0*/  FFMA R37, R37, UR28, -R22.reuse ;  /* 0x0000001c25257c23 */ /* 0x100fe20008000816 */
[--C-:B------:R-:W-:Y:S01]  /*2ed0*/  FFMA R18, R18, UR28, -R22.reuse ;  /* 0x0000001c12127c23 */ /* 0x100fe20008000816 */
[--C-:B------:R-:W-:Y:S01]  /*2ee0*/  FFMA R42, R42, UR28, -R22.reuse ;  /* 0x0000001c2a2a7c23 */ /* 0x100fe20008000816 */
[--C-:B------:R-:W-:Y:S01]  /*2ef0*/  FFMA R43, R43, UR28, -R22.reuse ;  /* 0x0000001c2b2b7c23 */ /* 0x100fe20008000816 */
[--C-:B------:R-:W-:Y:S01]  /*2f00*/  FFMA R46, R46, UR28, -R22.reuse ;  /* 0x0000001c2e2e7c23 */ /* 0x100fe20008000816 */
[--C-:B------:R-:W-:Y:S01]  /*2f10*/  FFMA R47, R47, UR28, -R22.reuse ;  /* 0x0000001c2f2f7c23 */ /* 0x100fe20008000816 */
[----:B------:R-:W-:Y:S01]  /*2f20*/  FFMA R50, R50, UR28, -R22 ;  /* 0x0000001c32327c23 */ /* 0x000fe20008000816 */
[----:B------:R-:W2:Y:S01]  /*2f30*/  MUFU.EX2 R26, R26 ;  /* 0x0000001a001a7308 */ /* 0x000ea20000000800 */
[----:B-1----:R-:W-:Y:S01]  /*2f40*/  FADD R31, R13, R12 ;  /* 0x0000000c0d1f7221 */ /* 0x002fe20000000000 */
[--C-:B------:R-:W-:Y:S01]  /*2f50*/  FFMA R51, R51, UR28, -R22.reuse ;  /* 0x0000001c33337c23 */ /* 0x100fe20008000816 */
[--C-:B------:R-:W-:Y:S01]  /*2f60*/  FFMA R54, R54, UR28, -R22.reuse ;  /* 0x0000001c36367c23 */ /* 0x100fe20008000816 */
[--C-:B------:R-:W-:Y:S01]  /*2f70*/  FFMA R55, R55, UR28, -R22.reuse ;  /* 0x0000001c37377c23 */ /* 0x100fe20008000816 */
[----:B------:R-:W-:Y:S01]  /*2f80*/  FADD R12, R122, R31 ;  /* 0x0000001f7a0c7221 */ /* 0x000fe20000000000 */
[--C-:B------:R-:W-:Y:S01]  /*2f90*/  FFMA R58, R58, UR28, -R22.reuse ;  /* 0x0000001c3a3a7c23 */ /* 0x100fe20008000816 */
[----:B------:R-:W-:Y:S01]  /*2fa0*/  FFMA R59, R59, UR28, -R22 ;  /* 0x0000001c3b3b7c23 */ /* 0x000fe20008000816 */
[----:B------:R2:W1:Y:S01]  /*2fb0*/  MUFU.EX2 R121, R16 ;  /* 0x0000001000797308 */ /* 0x0004620000000800 */
[----:B------:R-:W-:Y:S01]  /*2fc0*/  FADD R31, R15, R12 ;  /* 0x0000000c0f1f7221 */ /* 0x000fe20000000000 */
[--C-:B------:R-:W-:Y:S01]  /*2fd0*/  FFMA R62, R62, UR28, -R22.reuse ;  /* 0x0000001c3e3e7c23 */ /* 0x100fe20008000816 */
[--C-:B------:R-:W-:Y:S01]  /*2fe0*/  FFMA R63, R63, UR28, -R22.reuse ;  /* 0x0000001c3f3f7c23 */ /* 0x100fe20008000816 */
[--C-:B------:R-:W-:Y:S01]  /*2ff0*/  FFMA R66, R66, UR28, -R22.reuse ;  /* 0x0000001c42427c23 */ /* 0x100fe20008000816 */
[----:B------:R-:W-:Y:S01]  /*3000*/  FADD R12, R124, R31 ;  /* 0x0000001f7c0c7221 */ /* 0x000fe20000000000 */
[--C-:B------:R-:W-:Y:S01]  /*3010*/  FFMA R67, R67, UR28, -R22.reuse ;  /* 0x0000001c43437c23 */ /* 0x100fe20008000816 */
[----:B------:R-:W-:Y:S01]  /*3020*/  FFMA R70, R70, UR28, -R22 ;  /* 0x0000001c46467c23 */ /* 0x000fe20008000816 */
[----:B------:R-:W3:Y:S01]  /*3030*/  MUFU.EX2 R30, R30 ;  /* 0x0000001e001e7308 */ /* 0x000ee20000000800 */
[----:B------:R-:W-:Y:S01]  /*3040*/  FADD R31, R17, R12 ;  /* 0x0000000c111f7221 */ /* 0x000fe20000000000 */
[----:B--2---:R-:W-:Y:S01]  /*3050*/  FADD R16, RZ, R26 ;  /* 0x0000001aff107221 */ /* 0x004fe20000000000 */
[----:B------:R-:W-:Y:S01]  /*3060*/  F2FP.BF16.F32.PACK_AB R122, R15, R122 ;  /* 0x0000007a0f7a723e */ /* 0x000fe200000010ff */
[--C-:B------:R-:W-:Y:S01]  /*3070*/  FFMA R71, R71, UR28, -R22.reuse ;  /* 0x0000001c47477c23 */ /* 0x100fe20008000816 */
[----:B------:R-:W-:Y:S01]  /*3080*/  FADD R12, R126, R31 ;  /* 0x0000001f7e0c7221 */ /* 0x000fe20000000000 */
[--C-:B------:R-:W-:Y:S01]  /*3090*/  FFMA R74, R74, UR28, -R22.reuse ;  /* 0x0000001c4a4a7c23 */ /* 0x100fe20008000816 */
[----:B------:R-:W-:Y:S01]  /*30a0*/  FFMA R75, R75, UR28, -R22 ;  /* 0x0000001c4b4b7c23 */ /* 0x000fe20008000816 */
[----:B------:R-:W2:Y:S01]  /*30b0*/  MUFU.EX2 R33, R33 ;  /* 0x0000002100217308 */ /* 0x000ea20000000800 */
[----:B------:R-:W-:Y:S01]  /*30c0*/  FADD R31, R19, R12 ;  /* 0x0000000c131f7221 */ /* 0x000fe20000000000 */
[--C-:B------:R-:W-:Y:S01]  /*30d0*/  FFMA R87, R87, UR28, -R22.reuse ;  /* 0x0000001c57577c23 */ /* 0x100fe20008000816 */
[--C-:B------:R-:W-:Y:S01]  /*30e0*/  FFMA R86, R86, UR28, -R22.reuse ;  /* 0x0000001c56567c23 */ /* 0x100fe20008000816 */
[--C-:B------:R-:W-:Y:S01]  /*30f0*/  FFMA R83, R83, UR28, -R22.reuse ;  /* 0x0000001c53537c23 */ /* 0x100fe20008000816 */
[----:B------:R-:W-:Y:S01]  /*3100*/  FADD R12, R128, R31 ;  /* 0x0000001f800c7221 */ /* 0x000fe20000000000 */
[--C-:B------:R-:W-:Y:S01]  /*3110*/  FFMA R82, R82, UR28, -R22.reuse ;  /* 0x0000001c52527c23 */ /* 0x100fe20008000816 */
[----:B------:R-:W-:Y:S01]  /*3120*/  FFMA R79, R79, UR28, -R22 ;  /* 0x0000001c4f4f7c23 */ /* 0x000fe20008000816 */
[----:B------:R1:W4:Y:S01]  /*3130*/  MUFU.EX2 R20, R35 ;  /* 0x0000002300147308 */ /* 0x0003220000000800 */
[----:B------:R-:W-:Y:S01]  /*3140*/  FADD R31, R21, R12 ;  /* 0x0000000c151f7221 */ /* 0x000fe20000000000 */
[----:B------:R-:W-:Y:S01]  /*3150*/  FFMA R22, R78, UR28, -R22 ;  /* 0x0000001c4e167c23 */ /* 0x000fe20008000816 */
[----:B------:R-:W-:-:S02]  /*3160*/  F2FP.BF16.F32.PACK_AB R124, R17, R124 ;  /* 0x0000007c117c723e */ /* 0x000fc400000010ff */
[----:B------:R-:W-:Y:S01]  /*3170*/  FADD R12, R130, R31 ;  /* 0x0000001f820c7221 */ /* 0x000fe20000000000 */
[----:B------:R-:W-:Y:S02]  /*3180*/  F2FP.BF16.F32.PACK_AB R126, R19, R126 ;  /* 0x0000007e137e723e */ /* 0x000fe400000010ff */
[----:B------:R-:W5:Y:S01]  /*3190*/  MUFU.EX2 R37, R37 ;  /* 0x0000002500257308 */ /* 0x000f620000000800 */
[----:B-1----:R-:W-:Y:S01]  /*31a0*/  FADD R35, R121, R16 ;  /* 0x0000001079237221 */ /* 0x002fe20000000000 */
[----:B------:R-:W-:Y:S01]  /*31b0*/  FADD R31, R23, R12 ;  /* 0x0000000c171f7221 */ /* 0x000fe20000000000 */
[----:B------:R-:W-:Y:S02]  /*31c0*/  F2FP.BF16.F32.PACK_AB R128, R21, R128 ;  /* 0x000000801580723e */ /* 0x000fe400000010ff */
[----:B---3--:R-:W-:Y:S01]  /*31d0*/  FADD R16, R30, R35 ;  /* 0x000000231e107221 */ /* 0x008fe20000000000 */
[----:B------:R-:W-:Y:S01]  /*31e0*/  FADD R12, R132, R31 ;  /* 0x0000001f840c7221 */ /* 0x000fe20000000000 */
[----:B------:R-:W-:Y:S01]  /*31f0*/  F2FP.BF16.F32.PACK_AB R130, R23, R130 ;  /* 0x000000821782723e */ /* 0x000fe200000010ff */
[----:B------:R-:W1:Y:S01]  /*3200*/  MUFU.EX2 R18, R18 ;  /* 0x0000001200127308 */ /* 0x000e620000000800 */
[----:B------:R-:W-:Y:S01]  /*3210*/  FADD R24, R123, R16 ;  /* 0x000000107b187221 */ /* 0x000fe20000000000 */
[----:B------:R-:W-:Y:S01]  /*3220*/  FADD R31, R25, R12 ;  /* 0x0000000c191f7221 */ /* 0x000fe20000000000 */
[----:B------:R-:W-:-:S02]  /*3230*/  VIMNMX R16, RZ, UR32, !PT ;  /* 0x00000020ff107c48 */ /* 0x000fc4000ffe0100 */
[----:B--2---:R-:W-:Y:S01]  /*3240*/  FADD R35, R33, R24 ;  /* 0x0000001821237221 */ /* 0x004fe20000000000 */
[----:B------:R-:W-:Y:S01]  /*3250*/  FADD R12, R134, R31 ;  /* 0x0000001f860c7221 */ /* 0x000fe20000000000 */
[----:B------:R-:W-:Y:S01]  /*3260*/  IADD3 R28, -R16, UR29, RZ ;  /* 0x0000001d101c7c10 */ /* 0x000fe2000fffe1ff */
[----:B------:R-:W2:Y:S01]  /*3270*/  MUFU.EX2 R42, R42 ;  /* 0x0000002a002a7308 */ /* 0x000ea20000000800 */
[----:B----4-:R-:W-:Y:S01]  /*3280*/  FADD R24, R20, R35 ;  /* 0x0000002314187221 */ /* 0x010fe20000000000 */
[----:B------:R-:W-:Y:S01]  /*3290*/  FADD R31, R27, R12 ;  /* 0x0000000c1b1f7221 */ /* 0x000fe20000000000 */
[----:B------:R-:W-:Y:S02]  /*32a0*/  R2UR UR9, R28 ;  /* 0x000000001c0972ca */ /* 0x000fe400000e0000 */
[----:B-----5:R-:W-:Y:S01]  /*32b0*/  FADD R35, R37, R24 ;  /* 0x0000001825237221 */ /* 0x020fe20000000000 */
[----:B------:R-:W-:Y:S01]  /*32c0*/  FADD R12, R136, R31 ;  /* 0x0000001f880c7221 */ /* 0x000fe20000000000 */
[----:B------:R-:W-:Y:S01]  /*32d0*/  ISETP.GE.AND P0, PT, R28, 0x1, PT ;  /* 0x000000011c00780c */ /* 0x000fe20003f06270 */
[----:B------:R-:W3:Y:S01]  /*32e0*/  MUFU.EX2 R43, R43 ;  /* 0x0000002b002b7308 */ /* 0x000ee20000000800 */
[----:B-1----:R-:W-:Y:S01]  /*32f0*/  FADD R35, R18, R35 ;  /* 0x0000002312237221 */ /* 0x002fe20000000000 */
[----:B------:R-:W-:Y:S01]  /*3300*/  FADD R31, R29, R12 ;  /* 0x0000000c1d1f7221 */ /* 0x000fe20000000000 */
[----:B------:R-:W-:Y:S01]  /*3310*/  @!P2 IMAD.MOV.U32 R28, RZ, RZ, 0x1 ;  /* 0x00000001ff1ca424 */ /* 0x000fe200078e00ff */
[----:B------:R-:W-:-:S02]  /*3320*/  F2FP.BF16.F32.PACK_AB R132, R25, R132 ;  /* 0x000000841984723e */ /* 0x000fc400000010ff */
[----:B------:R-:W-:Y:S01]  /*3330*/  FADD R12, R138, R31 ;  /* 0x0000001f8a0c7221 */ /* 0x000fe20000000000 */
[----:B------:R1:W-:Y:S01]  /*3340*/  @!P2 SYNCS.ARRIVE.TRANS64.ART0 RZ, [UR8+0x18], R28 ;  /* 0x0000181cffffa9a7 */ /* 0x0003e20008500008 */
[----:B------:R-:W4:Y:S01]  /*3350*/  MUFU.EX2 R46, R46 ;  /* 0x0000002e002e7308 */ /* 0x000f220000000800 */
[----:B--2---:R-:W-:Y:S01]  /*3360*/  FADD R24, R42, R35 ;  /* 0x000000232a187221 */ /* 0x004fe20000000000 */
[----:B------:R-:W-:Y:S01]  /*3370*/  FADD R31, R61, R12 ;  /* 0x0000000c3d1f7221 */ /* 0x000fe20000000000 */
[----:B------:R-:W-:Y:S01]  /*3380*/  UISETP.GT.AND UP0, UPT, UR9, URZ, UPT ;  /* 0x0000003f0900728c */ /* 0x000fe2000bf04270 */
[----:B------:R-:W-:Y:S02]  /*3390*/  F2FP.BF16.F32.PACK_AB R134, R27, R134 ;  /* 0x000000861b86723e */ /* 0x000fe400000010ff */
[----:B------:R-:W-:Y:S01]  /*33a0*/  FADD R12, R64, R31 ;  /* 0x0000001f400c7221 */ /* 0x000fe20000000000 */
[----:B------:R-:W-:Y:S01]  /*33b0*/  F2FP.BF16.F32.PACK_AB R136, R29, R136 ;  /* 0x000000881d88723e */ /* 0x000fe200000010ff */
[----:B------:R-:W2:Y:S01]  /*33c0*/  MUFU.EX2 R47, R47 ;  /* 0x0000002f002f7308 */ /* 0x000ea20000000800 */
[----:B---3--:R-:W-:Y:S01]  /*33d0*/  FADD R35, R43, R24 ;  /* 0x000000182b237221 */ /* 0x008fe20000000000 */
[----:B------:R-:W-:Y:S01]  /*33e0*/  FADD R31, R65, R12 ;  /* 0x0000000c411f7221 */ /* 0x000fe20000000000 */
[----:B------:R-:W-:-:S02]  /*33f0*/  F2FP.BF16.F32.PACK_AB R138, R61, R138 ;  /* 0x0000008a3d8a723e */ /* 0x000fc400000010ff */
[----:B------:R-:W-:Y:S01]  /*3400*/  F2FP.BF16.F32.PACK_AB R144, R73, R72 ;  /* 0x000000484990723e */ /* 0x000fe200000010ff */
[----:B------:R-:W-:Y:S01]  /*3410*/  FADD R12, R68, R31 ;  /* 0x0000001f440c7221 */ /* 0x000fe20000000000 */
[----:B------:R-:W-:Y:S01]  /*3420*/  F2FP.BF16.F32.PACK_AB R121, R121, R26 ;  /* 0x0000001a7979723e */ /* 0x000fe200000010ff */
[----:B------:R-:W3:Y:S01]  /*3430*/  MUFU.EX2 R50, R50 ;  /* 0x0000003200327308 */ /* 0x000ee20000000800 */
[----:B----4-:R-:W-:Y:S01]  /*3440*/  FADD R24, R46, R35 ;  /* 0x000000232e187221 */ /* 0x010fe20000000000 */
[----:B------:R-:W-:Y:S01]  /*3450*/  FADD R13, R69, R12 ;  /* 0x0000000c450d7221 */ /* 0x000fe20000000000 */
[----:B------:R-:W-:Y:S02]  /*3460*/  F2FP.BF16.F32.PACK_AB R123, R123, R30 ;  /* 0x0000001e7b7b723e */ /* 0x000fe400000010ff */
[----:B------:R-:W-:Y:S01]  /*3470*/  F2FP.BF16.F32.PACK_AB R125, R20, R33 ;  /* 0x00000021147d723e */ /* 0x000fe200000010ff */
[----:B------:R-:W-:Y:S01]  /*3480*/  FADD R12, R72, R13 ;  /* 0x0000000d480c7221 */ /* 0x000fe20000000000 */
[----:B------:R-:W-:Y:S01]  /*3490*/  F2FP.BF16.F32.PACK_AB R127, R18, R37 ;  /* 0x00000025127f723e */ /* 0x000fe200000010ff */
[----:B------:R-:W4:Y:S01]  /*34a0*/  MUFU.EX2 R51, R51 ;  /* 0x0000003300337308 */ /* 0x000f220000000800 */
[----:B--2---:R-:W-:Y:S01]  /*34b0*/  FADD R35, R47, R24 ;  /* 0x000000182f237221 */ /* 0x004fe20000000000 */
[----:B------:R-:W-:Y:S01]  /*34c0*/  FADD R13, R73, R12 ;  /* 0x0000000c490d7221 */ /* 0x000fe20000000000 */
[----:B------:R-:W-:-:S02]  /*34d0*/  F2FP.BF16.F32.PACK_AB R129, R43, R42 ;  /* 0x0000002a2b81723e */ /* 0x000fc400000010ff */
[----:B------:R-:W-:-:S03]  /*34e0*/  F2FP.BF16.F32.PACK_AB R131, R47, R46 ;  /* 0x0000002e2f83723e */ /* 0x000fc600000010ff */
[----:B------:R-:W2:Y:S01]  /*34f0*/  MUFU.EX2 R54, R54 ;  /* 0x0000003600367308 */ /* 0x000ea20000000800 */
[----:B---3--:R-:W-:-:S07]  /*3500*/  FADD R24, R50, R35 ;  /* 0x0000002332187221 */ /* 0x008fce0000000000 */
[----:B------:R-:W3:Y:S01]  /*3510*/  MUFU.EX2 R55, R55 ;  /* 0x0000003700377308 */ /* 0x000ee20000000800 */
[C---:B----4-:R-:W-:Y:S01]  /*3520*/  FADD R35, R51.reuse, R24 ;  /* 0x0000001833237221 */ /* 0x050fe20000000000 */
[----:B------:R-:W-:-:S06]  /*3530*/  F2FP.BF16.F32.PACK_AB R133, R51, R50 ;  /* 0x000000323385723e */ /* 0x000fcc00000010ff */
[----:B------:R-:W4:Y:S01]  /*3540*/  MUFU.EX2 R58, R58 ;  /* 0x0000003a003a7308 */ /* 0x000f220000000800 */
[----:B--2---:R-:W-:-:S07]  /*3550*/  FADD R24, R54, R35 ;  /* 0x0000002336187221 */ /* 0x004fce0000000000 */
[----:B------:R-:W2:Y:S01]  /*3560*/  MUFU.EX2 R59, R59 ;  /* 0x0000003b003b7308 */ /* 0x000ea20000000800 */
[C---:B---3--:R-:W-:Y:S01]  /*3570*/  FADD R35, R55.reuse, R24 ;  /* 0x0000001837237221 */ /* 0x048fe20000000000 */
[----:B------:R-:W-:-:S06]  /*3580*/  F2FP.BF16.F32.PACK_AB R135, R55, R54 ;  /* 0x000000363787723e */ /* 0x000fcc00000010ff */
[----:B------:R-:W3:Y:S01]  /*3590*/  MUFU.EX2 R62, R62 ;  /* 0x0000003e003e7308 */ /* 0x000ee20000000800 */
[----:B----4-:R-:W-:-:S07]  /*35a0*/  FADD R24, R58, R35 ;  /* 0x000000233a187221 */ /* 0x010fce0000000000 */
[----:B------:R-:W4:Y:S01]  /*35b0*/  MUFU.EX2 R63, R63 ;  /* 0x0000003f003f7308 */ /* 0x000f220000000800 */
[C---:B--2---:R-:W-:Y:S01]  /*35c0*/  FADD R15, R59.reuse, R24 ;  /* 0x000000183b0f7221 */ /* 0x044fe20000000000 */
[----:B------:R-:W-:-:S06]  /*35d0*/  F2FP.BF16.F32.PACK_AB R137, R59, R58 ;  /* 0x0000003a3b89723e */ /* 0x000fcc00000010ff */
        /* <DEDUP_REMOVED lines=8> */
[----:B---3--:R-:W-:-:S07]  /*3660*/  FADD R12, R76, R13 ;  /* 0x0000000d4c0c7221 */ /* 0x008fce0000000000 */
[----:B------:R-:W3:Y:S01]  /*3670*/  MUFU.EX2 R70, R70 ;  /* 0x0000004600467308 */ /* 0x000ee20000000800 */
[C---:B----4-:R-:W-:Y:S01]  /*3680*/  FADD R15, R67.reuse, R24 ;  /* 0x00000018430f7221 */ /* 0x050fe20000000000 */
[----:B------:R-:W-:-:S06]  /*3690*/  F2FP.BF16.F32.PACK_AB R141, R67, R66 ;  /* 0x00000042438d723e */ /* 0x000fcc00000010ff */
[----:B------:R-:W4:Y:S01]  /*36a0*/  MUFU.EX2 R80, R80 ;  /* 0x0000005000507308 */ /* 0x000f220000000800 */
[C---:B--2---:R-:W-:Y:S01]  /*36b0*/  FADD R13, R77.reuse, R12 ;  /* 0x0000000c4d0d7221 */ /* 0x044fe20000000000 */
[----:B------:R-:W-:-:S06]  /*36c0*/  F2FP.BF16.F32.PACK_AB R146, R77, R76 ;  /* 0x0000004c4d92723e */ /* 0x000fcc00000010ff */
[----:B------:R-:W2:Y:S01]  /*36d0*/  MUFU.EX2 R71, R71 ;  /* 0x0000004700477308 */ /* 0x000ea20000000800 */
[----:B---3--:R-:W-:-:S07]  /*36e0*/  FADD R24, R70, R15 ;  /* 0x0000000f46187221 */ /* 0x008fce0000000000 */
[----:B------:R-:W3:Y:S01]  /*36f0*/  MUFU.EX2 R81, R81 ;  /* 0x0000005100517308 */ /* 0x000ee20000000800 */
[----:B----4-:R-:W-:-:S07]  /*3700*/  FADD R12, R80, R13 ;  /* 0x0000000d500c7221 */ /* 0x010fce0000000000 */
[----:B------:R-:W4:Y:S01]  /*3710*/  MUFU.EX2 R74, R74 ;  /* 0x0000004a004a7308 */ /* 0x000f220000000800 */
[C---:B--2---:R-:W-:Y:S01]  /*3720*/  FADD R15, R71.reuse, R24 ;  /* 0x00000018470f7221 */ /* 0x044fe20000000000 */
[----:B------:R-:W-:-:S06]  /*3730*/  F2FP.BF16.F32.PACK_AB R143, R71, R70 ;  /* 0x00000046478f723e */ /* 0x000fcc00000010ff */
[----:B------:R-:W2:Y:S01]  /*3740*/  MUFU.EX2 R84, R84 ;  /* 0x0000005400547308 */ /* 0x000ea20000000800 */
[C---:B---3--:R-:W-:Y:S01]  /*3750*/  FADD R13, R81.reuse, R12 ;  /* 0x0000000c510d7221 */ /* 0x048fe20000000000 */
[----:B------:R-:W-:-:S06]  /*3760*/  F2FP.BF16.F32.PACK_AB R148, R81, R80 ;  /* 0x000000505194723e */ /* 0x000fcc00000010ff */
[----:B------:R-:W3:Y:S01]  /*3770*/  MUFU.EX2 R75, R75 ;  /* 0x0000004b004b7308 */ /* 0x000ee20000000800 */
[----:B----4-:R-:W-:-:S07]  /*3780*/  FADD R24, R74, R15 ;  /* 0x0000000f4a187221 */ /* 0x010fce0000000000 */
[----:B------:R-:W4:Y:S01]  /*3790*/  MUFU.EX2 R22, R22 ;  /* 0x0000001600167308 */ /* 0x000f220000000800 */
[----:B--2---:R-:W-:Y:S01]  /*37a0*/  FADD R12, R84, R13 ;  /* 0x0000000d540c7221 */ /* 0x004fe20000000000 */
[----:B------:R-:W-:-:S03]  /*37b0*/  F2FP.BF16.F32.PACK_AB R150, R39, R84 ;  /* 0x000000542796723e */ /* 0x000fc600000010ff */
[----:B------:R-:W-:-:S03]  /*37c0*/  FADD R13, R39, R12 ;  /* 0x0000000c270d7221 */ /* 0x000fc60000000000 */
        /* <DEDUP_REMOVED lines=12> */
[----:B------:R-:W-:-:S03]  /*3890*/  F2FP.BF16.F32.PACK_AB R149, R83, R82 ;  /* 0x000000525395723e */ /* 0x000fc600000010ff */
[----:B--2---:R-:W-:-:S04]  /*38a0*/  FADD R12, R86, R15 ;  /* 0x0000000f560c7221 */ /* 0x004fc80000000000 */
[C---:B---3--:R-:W-:Y:S01]  /*38b0*/  FADD R15, R87.reuse, R12 ;  /* 0x0000000c570f7221 */ /* 0x048fe20000000000 */
[----:B------:R-:W-:Y:S01]  /*38c0*/  F2FP.BF16.F32.PACK_AB R151, R87, R86 ;  /* 0x000000565797723e */ /* 0x000fe200000010ff */
[----:B------:R-:W-:Y:S01]  /*38d0*/  IMAD.MOV.U32 R12, RZ, RZ, RZ ;  /* 0x000000ffff0c7224 */ /* 0x000fe200078e00ff */
[----:B-1----:R-:W-:Y:S06]  /*38e0*/  @!P0 BRA `(.L_x_15) ;  /* 0x0000001c00cc8947 */ /* 0x002fec0003800000 */
[----:B------:R-:W-:Y:S01]  /*38f0*/  IMAD.MOV.U32 R17, RZ, RZ, R14 ;  /* 0x000000ffff117224 */ /* 0x000fe200078e000e */
[----:B------:R-:W-:Y:S01]  /*3900*/  UPLOP3.LUT UP1, UPT, UPT, UPT, UPT, 0x40, 0x0 ;  /* 0x000000000000789c */ /* 0x000fe20003f2e870 */
[----:B------:R-:W-:Y:S01]  /*3910*/  IMAD.MOV.U32 R18, RZ, RZ, R11 ;  /* 0x000000ffff127224 */ /* 0x000fe200078e000b */
[----:B------:R-:W-:Y:S01]  /*3920*/  UMOV UR9, UR29 ;  /* 0x0000001d00097c82 */ /* 0x000fe20008000000 */
[----:B------:R-:W-:Y:S01]  /*3930*/  VIADD R153, R16, -UR48 ;  /* 0x8000003010997c36 */ /* 0x000fe20008000000 */
[----:B------:R-:W-:Y:S01]  /*3940*/  ULDC UR28, c[0x0][0x480] ;  /* 0x00012000001c7ab9 */ /* 0x000fe20000000800 */
[----:B------:R-:W-:-:S07]  /*3950*/  IMAD.MOV.U32 R19, RZ, RZ, RZ ;  /* 0x000000ffff137224 */ /* 0x000fce00078e00ff */
.L_x_20:
[----:B------:R-:W1:Y:S01]  /*3960*/  S2UR UR13, SR_CgaCtaId ;  /* 0x00000000000d79c3 */ /* 0x000e620000008800 */
[----:B------:R-:W-:Y:S01]  /*3970*/  UMOV UR8, 0x400 ;  /* 0x0000040000087882 */ /* 0x000fe20000000000 */
[----:B------:R-:W-:-:S05]  /*3980*/  LOP3.LUT R12, R19, 0x1, RZ, 0x3c, !PT ;  /* 0x00000001130c7812 */ /* 0x000fca00078e3cff */
[----:B------:R-:W-:Y:S01]  /*3990*/  IMAD.U32 R11, R12, -0x80000000, RZ ;  /* 0x800000000c0b7824 */ /* 0x000fe200078e00ff */
[----:B-1----:R-:W-:-:S09]  /*39a0*/  ULEA UR8, UR13, UR8, 0x18 ;  /* 0x000000080d087291 */ /* 0x002fd2000f8ec03f */
[----:B------:R-:W1:Y:S02]  /*39b0*/  SYNCS.PHASECHK.TRANS64.TRYWAIT P0, [UR8+0x10], R11 ;  /* 0x0000100bff0075a7 */ /* 0x000e640008000148 */
[----:B-1----:R-:W-:Y:S05]  /*39c0*/  @P0 BRA `(.L_x_16) ;  /* 0x00000000000c0947 */ /* 0x002fea0003800000 */
[----:B------:R-:W-:-:S04]  /*39d0*/  IMAD.U32 R20, R12, -0x80000000, RZ ;  /* 0x800000000c147824 */ /* 0x000fc800078e00ff */
[----:B------:R-:W1:Y:S02]  /*39e0*/  SYNCS.PHASECHK.TRANS64.TRYWAIT P0, [UR8+0x10], R20 ;  /* 0x00001014ff0075a7 */ /* 0x000e640008000148 */
[----:B-1----:R-:W-:Y:S05]  /*39f0*/  @!P0 BRA `(.L_x_17) ;  /* 0x0000004800c48947 */ /* 0x002fea0003800000 */
.L_x_16:
[----:B------:R2:W-:Y:S01]  /*3a00*/  BAR.SYNC.DEFER_BLOCKING R8, 0x100 ;  /* 0x000400080000751d */ /* 0x0005e20000010000 */
[----:B------:R-:W-:Y:S01]  /*3a10*/  IMAD.U32 R20, R19, -0x80000000, RZ ;  /* 0x8000000013147824 */ /* 0x000fe200078e00ff */
[----:B------:R-:W-:-:S04]  /*3a20*/  UIADD3 UR9, UR9, -0x1, URZ ;  /* 0xffffffff09097890 */ /* 0x000fc8000fffe03f */
[----:B------:R-:W-:-:S06]  /*3a30*/  WARPGROUP.ARRIVE ;  /* 0x00000000000079c5 */ /* 0x000fcc0000000000 */
[----:B------:R-:W-:-:S12]  /*3a40*/  HGMMA.64x128x16.F32.BF16 R24, gdesc[UR4], RZ, !UPT ;  /* 0x01e00000041879f0 */ /* 0x000fd8000c7018ff */
[----:B------:R-:W-:-:S12]  /*3a50*/  HGMMA.64x128x16.F32.BF16 R24, gdesc[UR24], R24 ;  /* 0x01e00000181879f0 */ /* 0x000fd80008701818 */
[----:B------:R-:W-:-:S12]  /*3a60*/  HGMMA.64x128x16.F32.BF16 R24, gdesc[UR20], R24 ;  /* 0x01e00000141879f0 */ /* 0x000fd80008701818 */
[----:B------:R-:W-:Y:S01]  /*3a70*/  HGMMA.64x128x16.F32.BF16 R24, gdesc[UR16], R24, gsb0 ;  /* 0x01e00000101879f0 */ /* 0x000fe20008001818 */
[----:B------:R-:W3:Y:S02]  /*3a80*/  SYNCS.PHASECHK.TRANS64.TRYWAIT P0, [UR8+0x20], R20 ;  /* 0x00002014ff0075a7 */ /* 0x000ee40008000148 */
[----:B--23--:R-:W-:Y:S05]  /*3a90*/  @P0 BRA `(.L_x_18) ;  /* 0x0000000000080947 */ /* 0x00cfea0003800000 */
[----:B------:R-:W2:Y:S02]  /*3aa0*/  SYNCS.PHASECHK.TRANS64.TRYWAIT P0, [UR8+0x20], R20 ;  /* 0x00002014ff0075a7 */ /* 0x000ea40008000148 */
[----:B--2---:R-:W-:Y:S05]  /*3ab0*/  @!P0 BRA `(.L_x_19) ;  /* 0x0000004800b08947 */ /* 0x004fea0003800000 */
.L_x_18:
[----:B------:R-:W-:Y:S01]  /*3ac0*/  WARPGROUP.ARRIVE ;  /* 0x00000000000079c5 */ /* 0x000fe20000000000 */
[----:B------:R-:W-:Y:S01]  /*3ad0*/  VIMNMX R14, RZ, UR9, !PT ;  /* 0x00000009ff0e7c48 */ /* 0x000fe2000ffe0100 */
[----:B------:R-:W-:Y:S02]  /*3ae0*/  IMAD.MOV.U32 R155, RZ, RZ, -0x1 ;  /* 0xffffffffff9b7424 */ /* 0x000fe400078e00ff */
[----:B------:R-:W-:Y:S02]  /*3af0*/  VIADD R153, R153, 0x1 ;  /* 0x0000000199997836 */ /* 0x000fe40000000000 */
[----:B------:R-:W-:Y:S01]  /*3b00*/  HGMMA.64x64x16.F32.BF16 R88, R120, gdesc[UR28].tnspB, R88, UP1 ;  /* 0x40e0001c78587df0 */ /* 0x000fe2000b701858 */
[----:B-1----:R-:W-:Y:S01]  /*3b10*/  IMAD R11, R14, -0x80, R3 ;  /* 0xffffff800e0b7824 */ /* 0x002fe200078e0203 */
[----:B------:R-:W-:-:S04]  /*3b20*/  UPLOP3.LUT UP1, UPT, UPT, UPT, UPT, 0x80, 0x0 ;  /* 0x000000000000789c */ /* 0x000fc80003f2f070 */
[----:B------:R-:W-:-:S04]  /*3b30*/  SHF.R.S32.HI R14, RZ, 0x1f, R11 ;  /* 0x0000001fff0e7819 */ /* 0x000fc8000001140b */
[----:B------:R-:W-:-:S04]  /*3b40*/  LEA.HI R14, R14, R11, RZ, 0x3 ;  /* 0x0000000b0e0e7211 */ /* 0x000fc800078f18ff */
[----:B------:R-:W-:Y:S02]  /*3b50*/  SHF.R.S32.HI R19, RZ, 0x3, R14 ;  /* 0x00000003ff137819 */ /* 0x000fe4000001140e */
[----:B------:R-:W-:-:S03]  /*3b60*/  LOP3.LUT R14, R14, 0xfffffff8, RZ, 0xc0, !PT ;  /* 0xfffffff80e0e7812 */ /* 0x000fc600078ec0ff */
[----:B------:R-:W-:Y:S01]  /*3b70*/  IMAD.U32 R19, R19, -0x2, RZ ;  /* 0xfffffffe13137824 */ /* 0x000fe200078e00ff */
[----:B------:R-:W-:-:S04]  /*3b80*/  VIADDMNMX R14, R11, -R14, 0x2, PT ;  /* 0x000000020b0e7446 */ /* 0x000fc8000380090e */
[----:B------:R-:W-:-:S05]  /*3b90*/  VIADDMNMX R14, R19, -R14, 0xffffffe0, !PT ;  /* 0xffffffe0130e7446 */ /* 0x000fca000780090e */
[----:B------:R-:W-:-:S05]  /*3ba0*/  VIADD R14, R14, 0x20 ;  /* 0x000000200e0e7836 */ /* 0x000fca0000000000 */
[----:B------:R-:W-:-:S04]  /*3bb0*/  SHF.R.U32.HI R19, RZ, R14, R155 ;  /* 0x0000000eff137219 */ /* 0x000fc8000001169b */
[C---:B------:R-:W-:Y:S02]  /*3bc0*/  R2P PR, R19.reuse, 0x7e ;  /* 0x0000007e13007804 */ /* 0x040fe40000000000 */
[----:B------:R-:W-:Y:S01]  /*3bd0*/  LOP3.LUT R14, R19, 0x1, RZ, 0xc0, !PT ;  /* 0x00000001130e7812 */ /* 0x000fe200078ec0ff */
[----:B------:R-:W-:Y:S04]  /*3be0*/  HGMMA.64x64x16.F32.BF16 R88, R124, gdesc[UR12].tnspB, R88 ;  /* 0x40e0000c7c587df0 */ /* 0x000fe80008701858 */
[----:B------:R-:W-:Y:S04]  /*3bf0*/  HGMMA.64x64x16.F32.BF16 R88, R128, gdesc[UR32].tnspB, R88 ;  /* 0x40e0002080587df0 */ /* 0x000fe80008701858 */
[----:B------:R-:W-:Y:S04]  /*3c00*/  HGMMA.64x64x16.F32.BF16 R88, R132, gdesc[UR36].tnspB, R88 ;  /* 0x40e0002484587df0 */ /* 0x000fe80008701858 */
[----:B------:R-:W-:Y:S04]  /*3c10*/  HGMMA.64x64x16.F32.BF16 R88, R136, gdesc[UR40].tnspB, R88 ;  /* 0x40e0002888587df0 */ /* 0x000fe80008701858 */
[----:B------:R-:W-:Y:S04]  /*3c20*/  HGMMA.64x64x16.F32.BF16 R88, R140, gdesc[UR44].tnspB, R88 ;  /* 0x40e0002c8c587df0 */ /* 0x000fe80008701858 */
[----:B------:R-:W-:Y:S04]  /*3c30*/  HGMMA.64x64x16.F32.BF16 R88, R144, gdesc[UR48].tnspB, R88 ;  /* 0x40e0003090587df0 */ /* 0x000fe80008701858 */
[----:B------:R-:W-:Y:S01]  /*3c40*/  HGMMA.64x64x16.F32.BF16 R88, R148, gdesc[UR52].tnspB, R88, gsb0 ;  /* 0x40e0003494587df0 */ /* 0x000fe20008001858 */
[----:B------:R1:W-:Y:S06]  /*3c50*/  BAR.ARV R7, 0x100 ;  /* 0x000400070000751d */ /* 0x0003ec0000002000 */
[----:B------:R-:W-:-:S02]  /*3c60*/  WARPGROUP.DEPBAR.LE gsb0, 0x1 ;  /* 0x00008000000079c5 */ /* 0x000fc40000010100 */
[----:B------:R-:W-:Y:S02]  /*3c70*/  FSEL R22, R25, -INF , P1 ;  /* 0xff80000019167808 */ /* 0x000fe40000800000 */
[----:B------:R-:W-:Y:S02]  /*3c80*/  FSEL R28, R28, -INF , P2 ;  /* 0xff8000001c1c7808 */ /* 0x000fe40001000000 */
[----:B------:R-:W-:Y:S02]  /*3c90*/  FSEL R20, R29, -INF , P3 ;  /* 0xff8000001d147808 */ /* 0x000fe40001800000 */
[----:B------:R-:W-:Y:S02]  /*3ca0*/  FSEL R32, R32, -INF , P4 ;  /* 0xff80000020207808 */ /* 0x000fe40002000000 */
[----:B------:R-:W-:Y:S02]  /*3cb0*/  FSEL R33, R33, -INF , P5 ;  /* 0xff80000021217808 */ /* 0x000fe40002800000 */
[----:B------:R-:W-:-:S02]  /*3cc0*/  FSEL R36, R36, -INF , P6 ;  /* 0xff80000024247808 */ /* 0x000fc40003000000 */
[----:B------:R-:W-:Y:S02]  /*3cd0*/  R2P PR, R19.B1, 0x7f ;  /* 0x0000007f13007804 */ /* 0x000fe40000001000 */
[----:B------:R-:W-:Y:S02]  /*3ce0*/  FMNMX R152, R22, R33, !PT ;  /* 0x0000002116987209 */ /* 0x000fe40007800000 */
[----:B------:R-:W-:Y:S02]  /*3cf0*/  FMNMX R21, R28, R36, !PT ;  /* 0x000000241c157209 */ /* 0x000fe40007800000 */
[----:B------:R-:W-:Y:S02]  /*3d00*/  FSEL R40, R40, -INF , P0 ;  /* 0xff80000028287808 */ /* 0x000fe40000000000 */
[----:B------:R-:W-:Y:S02]  /*3d10*/  FSEL R41, R41, -INF , P1 ;  /* 0xff80000029297808 */ /* 0x000fe40000800000 */
[----:B------:R-:W-:-:S02]  /*3d20*/  FSEL R44, R44, -INF , P2 ;  /* 0xff8000002c2c7808 */ /* 0x000fc40001000000 */
[----:B------:R-:W-:Y:S02]  /*3d30*/  FSEL R45, R45, -INF , P3 ;  /* 0xff8000002d2d7808 */ /* 0x000fe40001800000 */
[----:B------:R-:W-:Y:S02]  /*3d40*/  FSEL R48, R48, -INF , P4 ;  /* 0xff80000030307808 */ /* 0x000fe40002000000 */
[----:B------:R-:W-:Y:S02]  /*3d50*/  FSEL R49, R49, -INF , P5 ;  /* 0xff80000031317808 */ /* 0x000fe40002800000 */
[----:B------:R-:W-:Y:S02]  /*3d60*/  FSEL R52, R52, -INF , P6 ;  /* 0xff80000034347808 */ /* 0x000fe40003000000 */
[----:B------:R-:W-:Y:S02]  /*3d70*/  R2P PR, R19.B2, 0x7f ;  /* 0x0000007f13007804 */ /* 0x000fe40000002000 */
[----:B------:R-:W-:-:S02]  /*3d80*/  FMNMX R152, R41, R152, !PT ;  /* 0x0000009829987209 */ /* 0x000fc40007800000 */
[----:B------:R-:W-:Y:S02]  /*3d90*/  FMNMX R21, R44, R21, !PT ;  /* 0x000000152c157209 */ /* 0x000fe40007800000 */
[----:B------:R-:W-:Y:S02]  /*3da0*/  FSEL R56, R56, -INF , P0 ;  /* 0xff80000038387808 */ /* 0x000fe40000000000 */
[----:B------:R-:W-:Y:S02]  /*3db0*/  FSEL R57, R57, -INF , P1 ;  /* 0xff80000039397808 */ /* 0x000fe40000800000 */
[----:B------:R-:W-:Y:S02]  /*3dc0*/  FSEL R60, R60, -INF , P2 ;  /* 0xff8000003c3c7808 */ /* 0x000fe40001000000 */
[----:B------:R-:W-:Y:S02]  /*3dd0*/  FSEL R61, R61, -INF , P3 ;  /* 0xff8000003d3d7808 */ /* 0x000fe40001800000 */
[----:B------:R-:W-:-:S02]  /*3de0*/  FSEL R64, R64, -INF , P4 ;  /* 0xff80000040407808 */ /* 0x000fc40002000000 */
[----:B------:R-:W-:Y:S02]  /*3df0*/  FSEL R65, R65, -INF , P5 ;  /* 0xff80000041417808 */ /* 0x000fe40002800000 */
[----:B------:R-:W-:Y:S02]  /*3e00*/  FSEL R68, R68, -INF , P6 ;  /* 0xff80000044447808 */ /* 0x000fe40003000000 */
[----:B------:R-:W-:Y:S02]  /*3e10*/  R2P PR, R19.B3, 0x7f ;  /* 0x0000007f13007804 */ /* 0x000fe40000003000 */
[----:B------:R-:W-:Y:S02]  /*3e20*/  FMNMX R152, R49, R152, !PT ;  /* 0x0000009831987209 */ /* 0x000fe40007800000 */
[----:B------:R-:W-:Y:S02]  /*3e30*/  FMNMX R21, R52, R21, !PT ;  /* 0x0000001534157209 */ /* 0x000fe40007800000 */
[----:B------:R-:W-:-:S02]  /*3e40*/  FSEL R72, R72, -INF , P0 ;  /* 0xff80000048487808 */ /* 0x000fc40000000000 */
[----:B------:R-:W-:Y:S02]  /*3e50*/  ISETP.NE.U32.AND P0, PT, R14, 0x1, PT ;  /* 0x000000010e00780c */ /* 0x000fe40003f05070 */
[----:B------:R-:W-:Y:S02]  /*3e60*/  FMNMX R152, R57, R152, !PT ;  /* 0x0000009839987209 */ /* 0x000fe40007800000 */
[----:B------:R-:W-:Y:S02]  /*3e70*/  FSEL R24, R24, -INF , !P0 ;  /* 0xff80000018187808 */ /* 0x000fe40004000000 */
[----:B------:R-:W-:Y:S02]  /*3e80*/  LOP3.LUT P0, RZ, R19, 0x80, RZ, 0xc0, !PT ;  /* 0x0000008013ff7812 */ /* 0x000fe4000780c0ff */
[----:B------:R-:W-:Y:S02]  /*3e90*/  FMNMX R21, R60, R21, !PT ;  /* 0x000000153c157209 */ /* 0x000fe40007800000 */
[----:B------:R-:W-:-:S02]  /*3ea0*/  FSEL R14, R37, -INF , P0 ;  /* 0xff800000250e7808 */ /* 0x000fc40000000000 */
[----:B------:R-:W-:Y:S02]  /*3eb0*/  LOP3.LUT P0, RZ, R19, 0x8000, RZ, 0xc0, !PT ;  /* 0x0000800013ff7812 */ /* 0x000fe4000780c0ff */
[----:B------:R-:W-:Y:S02]  /*3ec0*/  FMNMX R154, R20, R14, !PT ;  /* 0x0000000e149a7209 */ /* 0x000fe40007800000 */
[----:B------:R-:W-:Y:S02]  /*3ed0*/  FSEL R53, R53, -INF , P0 ;  /* 0xff80000035357808 */ /* 0x000fe40000000000 */
[----:B------:R-:W-:Y:S02]  /*3ee0*/  LOP3.LUT P0, RZ, R19, 0x800000, RZ, 0xc0, !PT ;  /* 0x0080000013ff7812 */ /* 0x000fe4000780c0ff */
[----:B------:R-:W-:Y:S02]  /*3ef0*/  FMNMX R154, R45, R154, !PT ;  /* 0x0000009a2d9a7209 */ /* 0x000fe40007800000 */
[----:B------:R-:W-:-:S02]  /*3f00*/  FSEL R69, R69, -INF , P0 ;  /* 0xff80000045457808 */ /* 0x000fc40000000000 */
[----:B------:R-:W-:Y:S02]  /*3f10*/  ISETP.GT.AND P0, PT, R19, -0x1, PT ;  /* 0xffffffff1300780c */ /* 0x000fe40003f04270 */
[----:B------:R-:W-:Y:S02]  /*3f20*/  FMNMX R19, R24, R32, !PT ;  /* 0x0000002018137209 */ /* 0x000fe40007800000 */
[----:B------:R-:W-:Y:S02]  /*3f30*/  FMNMX R154, R53, R154, !PT ;  /* 0x0000009a359a7209 */ /* 0x000fe40007800000 */
[----:B------:R-:W-:Y:S02]  /*3f40*/  FMNMX R19, R40, R19, !PT ;  /* 0x0000001328137209 */ /* 0x000fe40007800000 */
[----:B------:R-:W-:Y:S02]  /*3f50*/  FMNMX R154, R61, R154, !PT ;  /* 0x0000009a3d9a7209 */ /* 0x000fe40007800000 */
[----:B------:R-:W-:-:S02]  /*3f60*/  FMNMX R19, R48, R19, !PT ;  /* 0x0000001330137209 */ /* 0x000fc40007800000 */
[----:B------:R-:W-:Y:S02]  /*3f70*/  FSEL R73, R73, -INF , P1 ;  /* 0xff80000049497808 */ /* 0x000fe40000800000 */
[----:B------:R-:W-:Y:S02]  /*3f80*/  FMNMX R19, R56, R19, !PT ;  /* 0x0000001338137209 */ /* 0x000fe40007800000 */
[----:B------:R-:W-:Y:S02]  /*3f90*/  FSEL R76, R76, -INF , P2 ;  /* 0xff8000004c4c7808 */ /* 0x000fe40001000000 */
[----:B------:R-:W-:Y:S02]  /*3fa0*/  FSEL R77, R77, -INF , P3 ;  /* 0xff8000004d4d7808 */ /* 0x000fe40001800000 */
[----:B------:R-:W-:Y:S02]  /*3fb0*/  FMNMX R19, R64, R19, !PT ;  /* 0x0000001340137209 */ /* 0x000fe40007800000 */
[----:B------:R-:W-:-:S02]  /*3fc0*/  FMNMX R152, R65, R152, !PT ;  /* 0x0000009841987209 */ /* 0x000fc40007800000 */
[----:B------:R-:W-:Y:S02]  /*3fd0*/  FMNMX R21, R68, R21, !PT ;  /* 0x0000001544157209 */ /* 0x000fe40007800000 */
[----:B------:R-:W-:Y:S02]  /*3fe0*/  FMNMX R154, R69, R154, !PT ;  /* 0x0000009a459a7209 */ /* 0x000fe40007800000 */
[----:B------:R-:W-:Y:S02]  /*3ff0*/  FSEL R85, R85, -INF , !P0 ;  /* 0xff80000055557808 */ /* 0x000fe40004000000 */
[----:B------:R-:W-:Y:S02]  /*4000*/  FSEL R80, R80, -INF , P4 ;  /* 0xff80000050507808 */ /* 0x000fe40002000000 */
[----:B------:R-:W-:Y:S02]  /*4010*/  FSEL R81, R81, -INF , P5 ;  /* 0xff80000051517808 */ /* 0x000fe40002800000 */
[----:B------:R-:W-:-:S02]  /*4020*/  FSEL R84, R84, -INF , P6 ;  /* 0xff80000054547808 */ /* 0x000fc40003000000 */
        /* <DEDUP_REMOVED lines=9> */
[----:B------:R-:W-:-:S04]  /*40c0*/  FMNMX R154, R21, R154, !PT ;  /* 0x0000009a159a7209 */ /* 0x000fc80007800000 */
[----:B------:R-:W-:-:S04]  /*40d0*/  FMNMX R19, R19, R154, !PT ;  /* 0x0000009a13137209 */ /* 0x000fc80007800000 */
[----:B------:R-:W-:Y:S01]  /*40e0*/  FMNMX R21, R19, R18, !PT ;  /* 0x0000001213157209 */ /* 0x000fe20007800000 */
[----:B------:R-:W-:-:S04]  /*40f0*/  VIADD R19, R11, 0x8 ;  /* 0x000000080b137836 */ /* 0x000fc80000000000 */
[----:B------:R-:W2:Y:S02]  /*4100*/  SHFL.BFLY PT, R152, R21, 0x2, 0x1f ;  /* 0x0c401f0015987f89 */ /* 0x000ea400000e0000 */
[----:B--2---:R-:W-:Y:S02]  /*4110*/  FMNMX R23, R21, R152, !PT ;  /* 0x0000009815177209 */ /* 0x004fe40007800000 */
[----:B------:R-:W-:-:S03]  /*4120*/  SHF.R.S32.HI R152, RZ, 0x1f, R19 ;  /* 0x0000001fff987819 */ /* 0x000fc60000011413 */
[----:B------:R-:W2:Y:S01]  /*4130*/  SHFL.BFLY PT, R154, R23, 0x1, 0x1f ;  /* 0x0c201f00179a7f89 */ /* 0x000ea200000e0000 */
[----:B------:R-:W-:Y:S02]  /*4140*/  LEA.HI R152, R152, R19, RZ, 0x3 ;  /* 0x0000001398987211 */ /* 0x000fe400078f18ff */
[----:B--2---:R-:W-:Y:S02]  /*4150*/  FMNMX R11, R23, R154, !PT ;  /* 0x0000009a170b7209 */ /* 0x004fe40007800000 */
[----:B------:R-:W-:Y:S02]  /*4160*/  LOP3.LUT R154, R152, 0xfffffff8, RZ, 0xc0, !PT ;  /* 0xfffffff8989a7812 */ /* 0x000fe400078ec0ff */
[----:B------:R-:W-:Y:S02]  /*4170*/  SHF.R.S32.HI R152, RZ, 0x3, R152 ;  /* 0x00000003ff987819 */ /* 0x000fe40000011498 */
[----:B------:R-:W-:Y:S02]  /*4180*/  VIADDMNMX R19, R19, -R154, 0x2, PT ;  /* 0x0000000213137446 */ /* 0x000fe4000380099a */
[----:B------:R-:W-:Y:S01]  /*4190*/  FSETP.NEU.AND P0, PT, R11, -INF , PT ;  /* 0xff8000000b00780b */ /* 0x000fe20003f0d000 */
[----:B------:R-:W-:-:S03]  /*41a0*/  IMAD.U32 R152, R152, -0x2, RZ ;  /* 0xfffffffe98987824 */ /* 0x000fc600078e00ff */
[----:B------:R-:W-:Y:S02]  /*41b0*/  FSEL R21, R11, RZ, P0 ;  /* 0x000000ff0b157208 */ /* 0x000fe40000000000 */
[----:B------:R-:W-:-:S03]  /*41c0*/  VIADDMNMX R19, R152, -R19, 0xffffffe0, !PT ;  /* 0xffffffe098137446 */ /* 0x000fc60007800913 */
[C---:B------:R-:W-:Y:S01]  /*41d0*/  FADD R18, -R21.reuse, R18 ;  /* 0x0000001215127221 */ /* 0x040fe20000000100 */
[----:B------:R-:W-:Y:S01]  /*41e0*/  FMUL R23, R21, UR28 ;  /* 0x0000001c15177c20 */ /* 0x000fe20008400000 */
[----:B------:R-:W-:Y:S02]  /*41f0*/  VIADD R19, R19, 0x20 ;  /* 0x0000002013137836 */ /* 0x000fe40000000000 */
[----:B------:R-:W-:Y:S01]  /*4200*/  FMUL R29, R18, UR28 ;  /* 0x0000001c121d7c20 */ /* 0x000fe20008400000 */
[--C-:B------:R-:W-:Y:S01]  /*4210*/  FFMA R20, R20, UR28, -R23.reuse ;  /* 0x0000001c14147c23 */ /* 0x100fe20008000817 */
[----:B------:R-:W-:Y:S01]  /*4220*/  FFMA R22, R22, UR28, -R23 ;  /* 0x0000001c16167c23 */ /* 0x000fe20008000817 */
[----:B------:R-:W-:Y:S01]  /*4230*/  SHF.R.U32.HI R152, RZ, R19, R155 ;  /* 0x00000013ff987219 */ /* 0x000fe2000001169b */
[--C-:B------:R-:W-:Y:S01]  /*4240*/  FFMA R14, R14, UR28, -R23.reuse ;  /* 0x0000001c0e0e7c23 */ /* 0x100fe20008000817 */
[----:B------:R-:W-:Y:S01]  /*4250*/  MUFU.EX2 R19, R29 ;  /* 0x0000001d00137308 */ /* 0x000fe20000000800 */
[--C-:B------:R-:W-:Y:S01]  /*4260*/  FFMA R24, R24, UR28, -R23.reuse ;  /* 0x0000001c18187c23 */ /* 0x100fe20008000817 */
[----:B------:R-:W-:Y:S01]  /*4270*/  R2P PR, R152, 0x7e ;  /* 0x0000007e98007804 */ /* 0x000fe20000000000 */
[--C-:B------:R-:W-:Y:S01]  /*4280*/  FFMA R28, R28, UR28, -R23.reuse ;  /* 0x0000001c1c1c7c23 */ /* 0x100fe20008000817 */
[--C-:B------:R-:W-:Y:S01]  /*4290*/  FFMA R32, R32, UR28, -R23.reuse ;  /* 0x0000001c20207c23 */ /* 0x100fe20008000817 */
[--C-:B------:R-:W-:Y:S01]  /*42a0*/  FFMA R33, R33, UR28, -R23.reuse ;  /* 0x0000001c21217c23 */ /* 0x100fe20008000817 */
[--C-:B------:R-:W-:Y:S01]  /*42b0*/  FFMA R36, R36, UR28, -R23.reuse ;  /* 0x0000001c24247c23 */ /* 0x100fe20008000817 */
[----:B------:R-:W-:Y:S01]  /*42c0*/  FSEL R27, R27, -INF , P1 ;  /* 0xff8000001b1b7808 */ /* 0x000fe20000800000 */
[----:B------:R2:W-:Y:S01]  /*42d0*/  MUFU.EX2 R29, R20 ;  /* 0x00000014001d7308 */ /* 0x0005e20000000800 */
        /* <DEDUP_REMOVED lines=12> */
[----:B--2---:R-:W-:Y:S01]  /*43a0*/  LOP3.LUT R20, R152, 0x1, RZ, 0xc0, !PT ;  /* 0x0000000198147812 */ /* 0x004fe200078ec0ff */
[--C-:B------:R-:W-:Y:S01]  /*43b0*/  FFMA R49, R49, UR28, -R23.reuse ;  /* 0x0000001c31317c23 */ /* 0x100fe20008000817 */
[----:B------:R-:W-:Y:S01]  /*43c0*/  FMNMX R155, R21, R38, !PT ;  /* 0x00000026159b7209 */ /* 0x000fe20007800000 */
        /* <DEDUP_REMOVED lines=8> */
[----:B------:R-:W3:Y:S01]  /*4450*/  MUFU.EX2 R24, R24 ;  /* 0x0000001800187308 */ /* 0x000ee20000000800 */
[----:B------:R-:W-:Y:S01]  /*4460*/  FSEL R50, R50, -INF , P4 ;  /* 0xff80000032327808 */ /* 0x000fe20002000000 */
[--C-:B------:R-:W-:Y:S01]  /*4470*/  FFMA R57, R57, UR28, -R23.reuse ;  /* 0x0000001c39397c23 */ /* 0x100fe20008000817 */
[----:B------:R-:W-:Y:S01]  /*4480*/  FSEL R51, R51, -INF , P5 ;  /* 0xff80000033337808 */ /* 0x000fe20002800000 */
[--C-:B------:R-:W-:Y:S01]  /*4490*/  FFMA R60, R60, UR28, -R23.reuse ;  /* 0x0000001c3c3c7c23 */ /* 0x100fe20008000817 */
[----:B------:R-:W-:Y:S01]  /*44a0*/  FSEL R54, R54, -INF , P6 ;  /* 0xff80000036367808 */ /* 0x000fe20003000000 */
[--C-:B------:R-:W-:Y:S01]  /*44b0*/  FFMA R61, R61, UR28, -R23.reuse ;  /* 0x0000001c3d3d7c23 */ /* 0x100fe20008000817 */
[----:B------:R-:W-:Y:S01]  /*44c0*/  R2P PR, R152.B2, 0x7f ;  /* 0x0000007f98007804 */ /* 0x000fe20000002000 */
[----:B------:R-:W4:Y:S01]  /*44d0*/  MUFU.EX2 R28, R28 ;  /* 0x0000001c001c7308 */ /* 0x000f220000000800 */
[----:B--2---:R-:W-:Y:S01]  /*44e0*/  FMNMX R14, R27, R18, !PT ;  /* 0x000000121b0e7209 */ /* 0x004fe20007800000 */
[--C-:B------:R-:W-:Y:S01]  /*44f0*/  FFMA R64, R64, UR28, -R23.reuse ;  /* 0x0000001c40407c23 */ /* 0x100fe20008000817 */
[----:B------:R-:W-:Y:S01]  /*4500*/  FMNMX R155, R46, R155, !PT ;  /* 0x0000009b2e9b7209 */ /* 0x000fe20007800000 */
[--C-:B------:R-:W-:Y:S01]  /*4510*/  FFMA R65, R65, UR28, -R23.reuse ;  /* 0x0000001c41417c23 */ /* 0x100fe20008000817 */
[----:B------:R-:W-:Y:S01]  /*4520*/  FSEL R58, R58, -INF , P0 ;  /* 0xff8000003a3a7808 */ /* 0x000fe20000000000 */
[--C-:B------:R-:W-:Y:S01]  /*4530*/  FFMA R68, R68, UR28, -R23.reuse ;  /* 0x0000001c44447c23 */ /* 0x100fe20008000817 */
[----:B------:R-:W-:Y:S01]  /*4540*/  FSEL R59, R59, -INF , P1 ;  /* 0xff8000003b3b7808 */ /* 0x000fe20000800000 */
[----:B------:R-:W2:Y:S01]  /*4550*/  MUFU.EX2 R32, R32 ;  /* 0x0000002000207308 */ /* 0x000ea20000000800 */
[----:B------:R-:W-:Y:S01]  /*4560*/  FSEL R62, R62, -INF , P2 ;  /* 0xff8000003e3e7808 */ /* 0x000fe20001000000 */
[--C-:B------:R-:W-:Y:S01]  /*4570*/  FFMA R69, R69, UR28, -R23.reuse ;  /* 0x0000001c45457c23 */ /* 0x100fe20008000817 */
[----:B------:R-:W-:Y:S01]  /*4580*/  FSEL R63, R63, -INF , P3 ;  /* 0xff8000003f3f7808 */ /* 0x000fe20001800000 */
[--C-:B------:R-:W-:Y:S01]  /*4590*/  FFMA R72, R72, UR28, -R23.reuse ;  /* 0x0000001c48487c23 */ /* 0x100fe20008000817 */
[----:B------:R-:W-:Y:S01]  /*45a0*/  FSEL R66, R66, -INF , P4 ;  /* 0xff80000042427808 */ /* 0x000fe20002000000 */
[--C-:B------:R-:W-:Y:S01]  /*45b0*/  FFMA R73, R73, UR28, -R23.reuse ;  /* 0x0000001c49497c23 */ /* 0x100fe20008000817 */
[----:B------:R-:W-:Y:S01]  /*45c0*/  FSEL R67, R67, -INF , P5 ;  /* 0xff80000043437808 */ /* 0x000fe20002800000 */
[----:B------:R-:W5:Y:S01]  /*45d0*/  MUFU.EX2 R33, R33 ;  /* 0x0000002100217308 */ /* 0x000f620000000800 */
[----:B------:R-:W-:Y:S01]  /*45e0*/  FSEL R70, R70, -INF , P6 ;  /* 0xff80000046467808 */ /* 0x000fe20003000000 */
[--C-:B------:R-:W-:Y:S01]  /*45f0*/  FFMA R76, R76, UR28, -R23.reuse ;  /* 0x0000001c4c4c7c23 */ /* 0x100fe20008000817 */
[----:B------:R-:W-:Y:S01]  /*4600*/  R2P PR, R152.B3, 0x7f ;  /* 0x0000007f98007804 */ /* 0x000fe20000003000 */
[--C-:B------:R-:W-:Y:S01]  /*4610*/  FFMA R77, R77, UR28, -R23.reuse ;  /* 0x0000001c4d4d7c23 */ /* 0x100fe20008000817 */
[----:B------:R-:W-:Y:S01]  /*4620*/  FMNMX R14, R43, R14, !PT ;  /* 0x0000000e2b0e7209 */ /* 0x000fe20007800000 */
[--C-:B------:R-:W-:Y:S01]  /*4630*/  FFMA R80, R80, UR28, -R23.reuse ;  /* 0x0000001c50507c23 */ /* 0x100fe20008000817 */
[----:B------:R-:W-:Y:S01]  /*4640*/  FMNMX R155, R54, R155, !PT ;  /* 0x0000009b369b7209 */ /* 0x000fe20007800000 */
[----:B------:R-:W1:Y:S01]  /*4650*/  MUFU.EX2 R36, R36 ;  /* 0x0000002400247308 */ /* 0x000e620000000800 */
[----:B------:R-:W-:Y:S01]  /*4660*/  FSEL R74, R74, -INF , P0 ;  /* 0xff8000004a4a7808 */ /* 0x000fe20000000000 */
[--C-:B------:R-:W-:Y:S01]  /*4670*/  FFMA R81, R81, UR28, -R23.reuse ;  /* 0x0000001c51517c23 */ /* 0x100fe20008000817 */
[----:B------:R-:W-:Y:S01]  /*4680*/  ISETP.NE.U32.AND P0, PT, R20, 0x1, PT ;  /* 0x000000011400780c */ /* 0x000fe20003f05070 */
[--C-:B------:R-:W-:Y:S01]  /*4690*/  FFMA R84, R84, UR28, -R23.reuse ;  /* 0x0000001c54547c23 */ /* 0x100fe20008000817 */
[----:B------:R-:W-:Y:S01]  /*46a0*/  FMNMX R14, R51, R14, !PT ;  /* 0x0000000e330e7209 */ /* 0x000fe20007800000 */
[----:B------:R-:W-:Y:S01]  /*46b0*/  FFMA R85, R85, UR28, -R23 ;  /* 0x0000001c55557c23 */ /* 0x000fe20008000817 */
[----:B------:R-:W-:Y:S01]  /*46c0*/  FSEL R35, R26, -INF , !P0 ;  /* 0xff8000001a237808 */ /* 0x000fe20004000000 */
[----:B------:R-:W1:Y:S01]  /*46d0*/  MUFU.EX2 R40, R40 ;  /* 0x0000002800287308 */ /* 0x000e620000000800 */
[----:B------:R-:W-:-:S02]  /*46e0*/  LOP3.LUT P0, RZ, R152, 0x80, RZ, 0xc0, !PT ;  /* 0x0000008098ff7812 */ /* 0x000fc4000780c0ff */
[----:B------:R-:W-:Y:S02]  /*46f0*/  FMNMX R14, R59, R14, !PT ;  /* 0x0000000e3b0e7209 */ /* 0x000fe40007800000 */
[----:B------:R-:W-:Y:S02]  /*4700*/  FSEL R20, R39, -INF , P0 ;  /* 0xff80000027147808 */ /* 0x000fe40000000000 */
[----:B------:R-:W-:Y:S01]  /*4710*/  LOP3.LUT P0, RZ, R152, 0x8000, RZ, 0xc0, !PT ;  /* 0x0000800098ff7812 */ /* 0x000fe2000780c0ff */
[----:B------:R-:W1:Y:S01]  /*4720*/  MUFU.EX2 R41, R41 ;  /* 0x0000002900297308 */ /* 0x000e620000000800 */
[----:B------:R-:W-:Y:S02]  /*4730*/  FMNMX R39, R35, R34, !PT ;  /* 0x0000002223277209 */ /* 0x000fe40007800000 */
[----:B------:R-:W-:Y:S02]  /*4740*/  FMNMX R22, R31, R20, !PT ;  /* 0x000000141f167209 */ /* 0x000fe40007800000 */
[----:B------:R-:W-:-:S02]  /*4750*/  FSEL R55, R55, -INF , P0 ;  /* 0xff80000037377808 */ /* 0x000fc40000000000 */
[----:B------:R-:W-:Y:S01]  /*4760*/  FMNMX R39, R42, R39, !PT ;  /* 0x000000272a277209 */ /* 0x000fe20007800000 */
[----:B------:R-:W1:Y:S01]  /*4770*/  MUFU.EX2 R44, R44 ;  /* 0x0000002c002c7308 */ /* 0x000e620000000800 */
[----:B------:R-:W-:Y:S02]  /*4780*/  FMNMX R22, R47, R22, !PT ;  /* 0x000000162f167209 */ /* 0x000fe40007800000 */
[----:B------:R-:W-:Y:S02]  /*4790*/  LOP3.LUT P0, RZ, R152, 0x800000, RZ, 0xc0, !PT ;  /* 0x0080000098ff7812 */ /* 0x000fe4000780c0ff */
[----:B------:R-:W-:Y:S02]  /*47a0*/  FMNMX R39, R50, R39, !PT ;  /* 0x0000002732277209 */ /* 0x000fe40007800000 */
[----:B------:R-:W-:Y:S01]  /*47b0*/  FMNMX R22, R55, R22, !PT ;  /* 0x0000001637167209 */ /* 0x000fe20007800000 */
[----:B------:R-:W1:Y:S01]  /*47c0*/  MUFU.EX2 R45, R45 ;  /* 0x0000002d002d7308 */ /* 0x000e620000000800 */
[----:B------:R-:W-:-:S02]  /*47d0*/  FSEL R71, R71, -INF , P0 ;  /* 0xff80000047477808 */ /* 0x000fc40000000000 */
[----:B------:R-:W-:Y:S02]  /*47e0*/  FMNMX R39, R58, R39, !PT ;  /* 0x000000273a277209 */ /* 0x000fe40007800000 */
[----:B------:R-:W-:Y:S02]  /*47f0*/  FMNMX R155, R62, R155, !PT ;  /* 0x0000009b3e9b7209 */ /* 0x000fe40007800000 */
[----:B------:R-:W-:Y:S01]  /*4800*/  FMNMX R22, R63, R22, !PT ;  /* 0x000000163f167209 */ /* 0x000fe20007800000 */
[----:B------:R-:W1:Y:S01]  /*4810*/  MUFU.EX2 R48, R48 ;  /* 0x0000003000307308 */ /* 0x000e620000000800 */
[----:B------:R-:W-:Y:S02]  /*4820*/  ISETP.GT.AND P0, PT, R152, -0x1, PT ;  /* 0xffffffff9800780c */ /* 0x000fe40003f04270 */
[----:B------:R-:W-:Y:S02]  /*4830*/  FSEL R75, R75, -INF , P1 ;  /* 0xff8000004b4b7808 */ /* 0x000fe40000800000 */
[----:B------:R-:W-:-:S02]  /*4840*/  FSEL R78, R78, -INF , P2 ;  /* 0xff8000004e4e7808 */ /* 0x000fc40001000000 */
[----:B------:R-:W-:Y:S01]  /*4850*/  FSEL R79, R79, -INF , P3 ;  /* 0xff8000004f4f7808 */ /* 0x000fe20001800000 */
[----:B------:R-:W1:Y:S01]  /*4860*/  MUFU.EX2 R49, R49 ;  /* 0x0000003100317308 */ /* 0x000e620000000800 */
[----:B------:R-:W-:Y:S02]  /*4870*/  FMNMX R39, R66, R39, !PT ;  /* 0x0000002742277209 */ /* 0x000fe40007800000 */
[----:B------:R-:W-:Y:S02]  /*4880*/  FMNMX R14, R67, R14, !PT ;  /* 0x0000000e430e7209 */ /* 0x000fe40007800000 */
[----:B------:R-:W-:Y:S02]  /*4890*/  FMNMX R155, R70, R155, !PT ;  /* 0x0000009b469b7209 */ /* 0x000fe40007800000 */
[----:B------:R-:W-:Y:S01]  /*48a0*/  FMNMX R22, R71, R22, !PT ;  /* 0x0000001647167209 */ /* 0x000fe20007800000 */
[----:B------:R-:W-:Y:S01]  /*48b0*/  MUFU.EX2 R52, R52 ;  /* 0x0000003400347308 */ /* 0x000fe20000000800 */
[----:B------:R-:W-:-:S02]  /*48c0*/  FSEL R87, R87, -INF , !P0 ;  /* 0xff80000057577808 */ /* 0x000fc40004000000 */
[----:B------:R-:W-:Y:S02]  /*48d0*/  FSEL R82, R82, -INF , P4 ;  /* 0xff80000052527808 */ /* 0x000fe40002000000 */
[----:B------:R-:W-:Y:S02]  /*48e0*/  FSEL R83, R83, -INF , P5 ;  /* 0xff80000053537808 */ /* 0x000fe40002800000 */
[----:B------:R-:W-:Y:S01]  /*48f0*/  FSEL R86, R86, -INF , P6 ;  /* 0xff80000056567808 */ /* 0x000fe20003000000 */
        /* <DEDUP_REMOVED lines=8> */
[----:B------:R-:W-:Y:S02]  /*4980*/  FMNMX R155, R86, R155, !PT ;  /* 0x0000009b569b7209 */ /* 0x000fe40007800000 */
[----:B------:R-:W-:Y:S01]  /*4990*/  FMNMX R22, R87, R22, !PT ;  /* 0x0000001657167209 */ /* 0x000fe20007800000 */
[----:B------:R-:W-:Y:S01]  /*49a0*/  MUFU.EX2 R57, R57 ;  /* 0x0000003900397308 */ /* 0x000fe20000000800 */
[----:B------:R-:W-:-:S02]  /*49b0*/  FMNMX R14, R39, R14, !PT ;  /* 0x0000000e270e7209 */ /* 0x000fc40007800000 */
[----:B------:R-:W-:Y:S02]  /*49c0*/  FMNMX R155, R155, R22, !PT ;  /* 0x000000169b9b7209 */ /* 0x000fe40007800000 */
[----:B------:R-:W-:Y:S02]  /*49d0*/  ISETP.NE.AND P2, PT, R2, RZ, PT ;  /* 0x000000ff0200720c */ /* 0x000fe40003f45270 */
[----:B------:R-:W-:Y:S01]  /*49e0*/  FMNMX R14, R14, R155, !PT ;  /* 0x0000009b0e0e7209 */ /* 0x000fe20007800000 */
[----:B------:R-:W-:Y:S03]  /*49f0*/  MUFU.EX2 R60, R60 ;  /* 0x0000003c003c7308 */ /* 0x000fe60000000800 */
[----:B------:R-:W-:-:S05]  /*4a00*/  FMNMX R14, R14, R17, !PT ;  /* 0x000000110e0e7209 */ /* 0x000fca0007800000 */
[----:B------:R-:W1:Y:S01]  /*4a10*/  SHFL.BFLY PT, R39, R14, 0x2, 0x1f ;  /* 0x0c401f000e277f89 */ /* 0x000e6200000e0000 */
[----:B------:R-:W-:Y:S08]  /*4a20*/  MUFU.EX2 R61, R61 ;  /* 0x0000003d003d7308 */ /* 0x000ff00000000800 */
[----:B------:R-:W-:Y:S08]  /*4a30*/  MUFU.EX2 R64, R64 ;  /* 0x0000004000407308 */ /* 0x000ff00000000800 */
[----:B------:R-:W-:Y:S01]  /*4a40*/  MUFU.EX2 R65, R65 ;  /* 0x0000004100417308 */ /* 0x000fe20000000800 */
[----:B-1----:R-:W-:-:S07]  /*4a50*/  FMNMX R39, R14, R39, !PT ;  /* 0x000000270e277209 */ /* 0x002fce0007800000 */
[----:B------:R-:W-:Y:S01]  /*4a60*/  MUFU.EX2 R68, R68 ;  /* 0x0000004400447308 */ /* 0x000fe20000000800 */
[----:B------:R-:W1:Y:S07]  /*4a70*/  SHFL.BFLY PT, R14, R39, 0x1, 0x1f ;  /* 0x0c201f00270e7f89 */ /* 0x000e6e00000e0000 */
[----:B------:R-:W-:Y:S08]  /*4a80*/  MUFU.EX2 R69, R69 ;  /* 0x0000004500457308 */ /* 0x000ff00000000800 */
[----:B------:R-:W-:Y:S08]  /*4a90*/  MUFU.EX2 R72, R72 ;  /* 0x0000004800487308 */ /* 0x000ff00000000800 */
[----:B------:R-:W-:Y:S01]  /*4aa0*/  MUFU.EX2 R73, R73 ;  /* 0x0000004900497308 */ /* 0x000fe20000000800 */
[----:B-1----:R-:W-:-:S04]  /*4ab0*/  FMNMX R14, R39, R14, !PT ;  /* 0x0000000e270e7209 */ /* 0x002fc80007800000 */
[----:B------:R-:W-:-:S03]  /*4ac0*/  FSETP.NEU.AND P0, PT, R14, -INF , PT ;  /* 0xff8000000e00780b */ /* 0x000fc60003f0d000 */
[----:B------:R-:W-:Y:S01]  /*4ad0*/  MUFU.EX2 R76, R76 ;  /* 0x0000004c004c7308 */ /* 0x000fe20000000800 */
[----:B------:R-:W-:Y:S02]  /*4ae0*/  FSEL R22, R14, RZ, P0 ;  /* 0x000000ff0e167208 */ /* 0x000fe40000000000 */
[----:B------:R-:W-:-:S03]  /*4af0*/  ISETP.NE.AND P0, PT, R153, -0x1, PT ;  /* 0xffffffff9900780c */ /* 0x000fc60003f05270 */
[C---:B------:R-:W-:Y:S01]  /*4b00*/  FADD R17, -R22.reuse, R17 ;  /* 0x0000001116117221 */ /* 0x040fe20000000100 */
[----:B------:R-:W-:Y:S01]  /*4b10*/  FMUL R22, R22, UR28 ;  /* 0x0000001c16167c20 */ /* 0x000fe20008400000 */
[----:B------:R-:W-:Y:S02]  /*4b20*/  MUFU.EX2 R77, R77 ;  /* 0x0000004d004d7308 */ /* 0x000fe40000000800 */
[----:B------:R-:W-:Y:S01]  /*4b30*/  FMUL R17, R17, UR28 ;  /* 0x0000001c11117c20 */ /* 0x000fe20008400000 */
        /* <DEDUP_REMOVED lines=13> */
[----:B------:R-:W-:Y:S01]  /*4c10*/  MUFU.EX2 R17, R17 ;  /* 0x0000001100117308 */ /* 0x000fe20000000800 */
[----:B---3--:R-:W-:Y:S01]  /*4c20*/  FFMA R18, R19, R13, R24 ;  /* 0x0000000d13127223 */ /* 0x008fe20000000018 */
[--C-:B------:R-:W-:Y:S01]  /*4c30*/  FFMA R50, R50, UR28, -R22.reuse ;  /* 0x0000001c32327c23 */ /* 0x100fe20008000816 */
[--C-:B------:R-:W-:Y:S01]  /*4c40*/  FFMA R51, R51, UR28, -R22.reuse ;  /* 0x0000001c33337c23 */ /* 0x100fe20008000816 */
[----:B------:R-:W-:Y:S01]  /*4c50*/  FFMA R54, R54, UR28, -R22 ;  /* 0x0000001c36367c23 */ /* 0x000fe20008000816 */
[----:B------:R-:W-:Y:S01]  /*4c60*/  FADD R13, R25, R18 ;  /* 0x00000012190d7221 */ /* 0x000fe20000000000 */
[--C-:B------:R-:W-:Y:S01]  /*4c70*/  FFMA R55, R55, UR28, -R22.reuse ;  /* 0x0000001c37377c23 */ /* 0x100fe20008000816 */
[--C-:B------:R-:W-:Y:S01]  /*4c80*/  FFMA R58, R58, UR28, -R22.reuse ;  /* 0x0000001c3a3a7c23 */ /* 0x100fe20008000816 */
[----:B------:R-:W1:Y:S01]  /*4c90*/  MUFU.EX2 R26, R26 ;  /* 0x0000001a001a7308 */ /* 0x000e620000000800 */
[----:B----4-:R-:W-:Y:S01]  /*4ca0*/  FADD R18, R28, R13 ;  /* 0x0000000d1c127221 */ /* 0x010fe20000000000 */
[--C-:B------:R-:W-:Y:S01]  /*4cb0*/  FFMA R59, R59, UR28, -R22.reuse ;  /* 0x0000001c3b3b7c23 */ /* 0x100fe20008000816 */
[--C-:B------:R-:W-:Y:S01]  /*4cc0*/  FFMA R62, R62, UR28, -R22.reuse ;  /* 0x0000001c3e3e7c23 */ /* 0x100fe20008000816 */
[----:B------:R-:W-:Y:S01]  /*4cd0*/  FFMA R63, R63, UR28, -R22 ;  /* 0x0000001c3f3f7c23 */ /* 0x000fe20008000816 */
[----:B------:R-:W-:Y:S01]  /*4ce0*/  FADD R13, R29, R18 ;  /* 0x000000121d0d7221 */ /* 0x000fe20000000000 */
[--C-:B------:R-:W-:Y:S01]  /*4cf0*/  FFMA R66, R66, UR28, -R22.reuse ;  /* 0x0000001c42427c23 */ /* 0x100fe20008000816 */
[--C-:B------:R-:W-:Y:S01]  /*4d00*/  FFMA R67, R67, UR28, -R22.reuse ;  /* 0x0000001c43437c23 */ /* 0x100fe20008000816 */
[----:B------:R-:W3:Y:S01]  /*4d10*/  MUFU.EX2 R27, R27 ;  /* 0x0000001b001b7308 */ /* 0x000ee20000000800 */
[----:B--2---:R-:W-:Y:S01]  /*4d20*/  FADD R18, R32, R13 ;  /* 0x0000000d20127221 */ /* 0x004fe20000000000 */
[--C-:B------:R-:W-:Y:S01]  /*4d30*/  FFMA R70, R70, UR28, -R22.reuse ;  /* 0x0000001c46467c23 */ /* 0x100fe20008000816 */
[--C-:B------:R-:W-:Y:S01]  /*4d40*/  FFMA R71, R71, UR28, -R22.reuse ;  /* 0x0000001c47477c23 */ /* 0x100fe20008000816 */
[----:B------:R-:W-:Y:S01]  /*4d50*/  FFMA R74, R74, UR28, -R22 ;  /* 0x0000001c4a4a7c23 */ /* 0x000fe20008000816 */
[----:B-----5:R-:W-:Y:S01]  /*4d60*/  FADD R13, R33, R18 ;  /* 0x00000012210d7221 */ /* 0x020fe20000000000 */
[--C-:B------:R-:W-:Y:S01]  /*4d70*/  FFMA R75, R75, UR28, -R22.reuse ;  /* 0x0000001c4b4b7c23 */ /* 0x100fe20008000816 */
[--C-:B------:R-:W-:Y:S01]  /*4d80*/  FFMA R78, R78, UR28, -R22.reuse ;  /* 0x0000001c4e4e7c23 */ /* 0x100fe20008000816 */
[----:B------:R2:W-:Y:S01]  /*4d90*/  MUFU.EX2 R39, R20 ;  /* 0x0000001400277308 */ /* 0x0005e20000000800 */
[----:B------:R-:W-:Y:S01]  /*4da0*/  FADD R18, R36, R13 ;  /* 0x0000000d24127221 */ /* 0x000fe20000000000 */
[--C-:B------:R-:W-:Y:S01]  /*4db0*/  FFMA R79, R79, UR28, -R22.reuse ;  /* 0x0000001c4f4f7c23 */ /* 0x100fe20008000816 */
[--C-:B------:R-:W-:Y:S01]  /*4dc0*/  FFMA R82, R82, UR28, -R22.reuse ;  /* 0x0000001c52527c23 */ /* 0x100fe20008000816 */
[----:B------:R-:W-:Y:S01]  /*4dd0*/  FFMA R83, R83, UR28, -R22 ;  /* 0x0000001c53537c23 */ /* 0x000fe20008000816 */
[----:B------:R-:W-:Y:S01]  /*4de0*/  FADD R13, R37, R18 ;  /* 0x00000012250d7221 */ /* 0x000fe20000000000 */
[--C-:B------:R-:W-:Y:S01]  /*4df0*/  FFMA R86, R86, UR28, -R22.reuse ;  /* 0x0000001c56567c23 */ /* 0x100fe20008000816 */
[----:B------:R-:W-:Y:S01]  /*4e00*/  FFMA R87, R87, UR28, -R22 ;  /* 0x0000001c57577c23 */ /* 0x000fe20008000816 */
[----:B------:R-:W4:Y:S01]  /*4e10*/  MUFU.EX2 R30, R21 ;  /* 0x00000015001e7308 */ /* 0x000f220000000800 */
[----:B------:R-:W-:Y:S01]  /*4e20*/  FADD R18, R40, R13 ;  /* 0x0000000d28127221 */ /* 0x000fe20000000000 */
[----:B--2---:R-:W-:-:S03]  /*4e30*/  @!P2 IMAD.MOV.U32 R20, RZ, RZ, 0x1 ;  /* 0x00000001ff14a424 */ /* 0x004fc600078e00ff */
[----:B------:R-:W-:Y:S01]  /*4e40*/  FADD R13, R41, R18 ;  /* 0x00000012290d7221 */ /* 0x000fe20000000000 */
[----:B------:R2:W-:Y:S01]  /*4e50*/  @!P2 SYNCS.ARRIVE.TRANS64.ART0 RZ, [UR8+0x18], R20 ;  /* 0x00001814ffffa9a7 */ /* 0x0005e20008500008 */
[----:B------:R-:W-:Y:S02]  /*4e60*/  WARPGROUP.DEPBAR.LE gsb0, 0x0 ;  /* 0x00008000000079c5 */ /* 0x000fe40000010000 */
[----:B------:R-:W5:Y:S01]  /*4e70*/  MUFU.EX2 R31, R31 ;  /* 0x0000001f001f7308 */ /* 0x000f620000000800 */
[----:B------:R-:W-:Y:S01]  /*4e80*/  FADD R18, R44, R13 ;  /* 0x0000000d2c127221 */ /* 0x000fe20000000000 */
[-C--:B------:R-:W-:Y:S01]  /*4e90*/  FMUL R117, R117, R19.reuse ;  /* 0x0000001375757220 */ /* 0x080fe20000400000 */
[-C--:B------:R-:W-:Y:S01]  /*4ea0*/  FMUL R116, R116, R19.reuse ;  /* 0x0000001374747220 */ /* 0x080fe20000400000 */
[-C--:B------:R-:W-:Y:S01]  /*4eb0*/  FMUL R113, R113, R19.reuse ;  /* 0x0000001371717220 */ /* 0x080fe20000400000 */
[----:B--2---:R-:W-:Y:S02]  /*4ec0*/  @!P2 IMAD.MOV.U32 R20, RZ, RZ, 0x1 ;  /* 0x00000001ff14a424 */ /* 0x004fe400078e00ff */
[----:B------:R-:W-:Y:S01]  /*4ed0*/  FADD R13, R45, R18 ;  /* 0x000000122d0d7221 */ /* 0x000fe20000000000 */
[-C--:B------:R-:W-:Y:S01]  /*4ee0*/  FMUL R112, R112, R19.reuse ;  /* 0x0000001370707220 */ /* 0x080fe20000400000 */
[----:B------:R-:W2:Y:S01]  /*4ef0*/  MUFU.EX2 R34, R34 ;  /* 0x0000002200227308 */ /* 0x000ea20000000800 */
[----:B------:R1:W-:Y:S01]  /*4f00*/  @!P2 SYNCS.ARRIVE.TRANS64.ART0 RZ, [UR8+0x28], R20 ;  /* 0x00002814ffffa9a7 */ /* 0x0003e20008500008 */
[----:B------:R-:W-:Y:S01]  /*4f10*/  FADD R18, R48, R13 ;  /* 0x0000000d30127221 */ /* 0x000fe20000000000 */
[-C--:B------:R-:W-:Y:S01]  /*4f20*/  FMUL R109, R109, R19.reuse ;  /* 0x000000136d6d7220 */ /* 0x080fe20000400000 */
[-C--:B------:R-:W-:Y:S01]  /*4f30*/  FMUL R108, R108, R19.reuse ;  /* 0x000000136c6c7220 */ /* 0x080fe20000400000 */
[-C--:B------:R-:W-:Y:S01]  /*4f40*/  FMUL R105, R105, R19.reuse ;  /* 0x0000001369697220 */ /* 0x080fe20000400000 */
[----:B------:R-:W-:Y:S01]  /*4f50*/  FADD R13, R49, R18 ;  /* 0x00000012310d7221 */ /* 0x000fe20000000000 */
[----:B------:R-:W-:Y:S01]  /*4f60*/  FMUL R104, R104, R19 ;  /* 0x0000001368687220 */ /* 0x000fe20000400000 */
[----:B------:R-:W2:Y:S01]  /*4f70*/  MUFU.EX2 R38, R38 ;  /* 0x0000002600267308 */ /* 0x000ea20000000800 */
[----:B-1----:R-:W-:Y:S01]  /*4f80*/  FFMA R20, R17, R15, R26 ;  /* 0x0000000f11147223 */ /* 0x002fe2000000001a */
[----:B------:R-:W-:Y:S01]  /*4f90*/  FADD R18, R52, R13 ;  /* 0x0000000d34127221 */ /* 0x000fe20000000000 */
[-C--:B------:R-:W-:Y:S01]  /*4fa0*/  FMUL R101, R101, R19.reuse ;  /* 0x0000001365657220 */ /* 0x080fe20000400000 */
[-C--:B------:R-:W-:Y:S01]  /*4fb0*/  FMUL R100, R100, R19.reuse ;  /* 0x0000001364647220 */ /* 0x080fe20000400000 */
[----:B---3--:R-:W-:Y:S01]  /*4fc0*/  FADD R15, R27, R20 ;  /* 0x000000141b0f7221 */ /* 0x008fe20000000000 */
[----:B------:R-:W-:Y:S01]  /*4fd0*/  FADD R13, R53, R18 ;  /* 0x00000012350d7221 */ /* 0x000fe20000000000 */
[-C--:B------:R-:W-:Y:S01]  /*4fe0*/  FMUL R97, R97, R19.reuse ;  /* 0x0000001361617220 */ /* 0x080fe20000400000 */
[----:B------:R-:W1:Y:S01]  /*4ff0*/  MUFU.EX2 R42, R42 ;  /* 0x0000002a002a7308 */ /* 0x000e620000000800 */
[----:B----4-:R-:W-:Y:S01]  /*5000*/  FADD R20, R30, R15 ;  /* 0x0000000f1e147221 */ /* 0x010fe20000000000 */
[----:B------:R-:W-:Y:S01]  /*5010*/  FADD R18, R56, R13 ;  /* 0x0000000d38127221 */ /* 0x000fe20000000000 */
[-C--:B------:R-:W-:Y:S01]  /*5020*/  FMUL R96, R96, R19.reuse ;  /* 0x0000001360607220 */ /* 0x080fe20000400000 */
[-C--:B------:R-:W-:Y:S01]  /*5030*/  FMUL R93, R93, R19.reuse ;  /* 0x000000135d5d7220 */ /* 0x080fe20000400000 */
[----:B-----5:R-:W-:Y:S01]  /*5040*/  FADD R15, R31, R20 ;  /* 0x000000141f0f7221 */ /* 0x020fe20000000000 */
[----:B------:R-:W-:Y:S01]  /*5050*/  FADD R13, R57, R18 ;  /* 0x00000012390d7221 */ /* 0x000fe20000000000 */
[-C--:B------:R-:W-:Y:S01]  /*5060*/  FMUL R92, R92, R19.reuse ;  /* 0x000000135c5c7220 */ /* 0x080fe20000400000 */
[----:B------:R-:W3:Y:S01]  /*5070*/  MUFU.EX2 R43, R43 ;  /* 0x0000002b002b7308 */ /* 0x000ee20000000800 */
[----:B--2---:R-:W-:Y:S01]  /*5080*/  FADD R20, R34, R15 ;  /* 0x0000000f22147221 */ /* 0x004fe20000000000 */
[----:B------:R-:W-:Y:S01]  /*5090*/  FADD R18, R60, R13 ;  /* 0x0000000d3c127221 */ /* 0x000fe20000000000 */
[-C--:B------:R-:W-:Y:S01]  /*50a0*/  FMUL R89, R89, R19.reuse ;  /* 0x0000001359597220 */ /* 0x080fe20000400000 */
[----:B------:R-:W-:Y:S01]  /*50b0*/  FMUL R88, R88, R19 ;  /* 0x0000001358587220 */ /* 0x000fe20000400000 */
[----:B------:R-:W-:Y:S01]  /*50c0*/  FADD R15, R35, R20 ;  /* 0x00000014230f7221 */ /* 0x000fe20000000000 */
[----:B------:R-:W-:Y:S01]  /*50d0*/  FADD R13, R61, R18 ;  /* 0x000000123d0d7221 */ /* 0x000fe20000000000 */
[-C--:B------:R-:W-:Y:S01]  /*50e0*/  FMUL R119, R119, R17.reuse ;  /* 0x0000001177777220 */ /* 0x080fe20000400000 */
[----:B------:R-:W2:Y:S01]  /*50f0*/  MUFU.EX2 R46, R46 ;  /* 0x0000002e002e7308 */ /* 0x000ea20000000800 */
[----:B------:R-:W-:Y:S01]  /*5100*/  FADD R20, R38, R15 ;  /* 0x0000000f26147221 */ /* 0x000fe20000000000 */
[----:B------:R-:W-:Y:S01]  /*5110*/  FADD R18, R64, R13 ;  /* 0x0000000d40127221 */ /* 0x000fe20000000000 */
[-C--:B------:R-:W-:Y:S01]  /*5120*/  FMUL R118, R118, R17.reuse ;  /* 0x0000001176767220 */ /* 0x080fe20000400000 */
[-C--:B------:R-:W-:Y:S01]  /*5130*/  FMUL R115, R115, R17.reuse ;  /* 0x0000001173737220 */ /* 0x080fe20000400000 */
[----:B------:R-:W-:Y:S01]  /*5140*/  FADD R15, R39, R20 ;  /* 0x00000014270f7221 */ /* 0x000fe20000000000 */
[----:B------:R-:W-:Y:S01]  /*5150*/  FADD R13, R65, R18 ;  /* 0x00000012410d7221 */ /* 0x000fe20000000000 */
[-C--:B------:R-:W-:Y:S01]  /*5160*/  FMUL R114, R114, R17.reuse ;  /* 0x0000001172727220 */ /* 0x080fe20000400000 */
[----:B------:R-:W4:Y:S01]  /*5170*/  MUFU.EX2 R47, R47 ;  /* 0x0000002f002f7308 */ /* 0x000f220000000800 */
[----:B-1----:R-:W-:Y:S01]  /*5180*/  FADD R20, R42, R15 ;  /* 0x0000000f2a147221 */ /* 0x002fe20000000000 */
[----:B------:R-:W-:Y:S01]  /*5190*/  FADD R18, R68, R13 ;  /* 0x0000000d44127221 */ /* 0x000fe20000000000 */
[-C--:B------:R-:W-:Y:S01]  /*51a0*/  FMUL R111, R111, R17.reuse ;  /* 0x000000116f6f7220 */ /* 0x080fe20000400000 */
[-C--:B------:R-:W-:Y:S01]  /*51b0*/  FMUL R110, R110, R17.reuse ;  /* 0x000000116e6e7220 */ /* 0x080fe20000400000 */
[----:B---3--:R-:W-:Y:S01]  /*51c0*/  FADD R15, R43, R20 ;  /* 0x000000142b0f7221 */ /* 0x008fe20000000000 */
[----:B------:R-:W-:Y:S01]  /*51d0*/  FADD R13, R69, R18 ;  /* 0x00000012450d7221 */ /* 0x000fe20000000000 */
[-C--:B------:R-:W-:Y:S01]  /*51e0*/  FMUL R107, R107, R17.reuse ;  /* 0x000000116b6b7220 */ /* 0x080fe20000400000 */
[----:B------:R-:W1:Y:S01]  /*51f0*/  MUFU.EX2 R50, R50 ;  /* 0x0000003200327308 */ /* 0x000e620000000800 */
[----:B--2---:R-:W-:Y:S01]  /*5200*/  FADD R20, R46, R15 ;  /* 0x0000000f2e147221 */ /* 0x004fe20000000000 */
[----:B------:R-:W-:Y:S01]  /*5210*/  FADD R18, R72, R13 ;  /* 0x0000000d48127221 */ /* 0x000fe20000000000 */
[-C--:B------:R-:W-:Y:S01]  /*5220*/  FMUL R106, R106, R17.reuse ;  /* 0x000000116a6a7220 */ /* 0x080fe20000400000 */
[-C--:B------:R-:W-:Y:S01]  /*5230*/  FMUL R103, R103, R17.reuse ;  /* 0x0000001167677220 */ /* 0x080fe20000400000 */
[-C--:B------:R-:W-:Y:S01]  /*5240*/  FMUL R102, R102, R17.reuse ;  /* 0x0000001166667220 */ /* 0x080fe20000400000 */
[----:B------:R-:W-:Y:S01]  /*5250*/  FADD R13, R73, R18 ;  /* 0x00000012490d7221 */ /* 0x000fe20000000000 */
[-C--:B------:R-:W-:Y:S01]  /*5260*/  FMUL R99, R99, R17.reuse ;  /* 0x0000001163637220 */ /* 0x080fe20000400000 */
[----:B------:R-:W2:Y:S01]  /*5270*/  MUFU.EX2 R51, R51 ;  /* 0x0000003300337308 */ /* 0x000ea20000000800 */
[----:B----4-:R-:W-:Y:S01]  /*5280*/  FADD R15, R47, R20 ;  /* 0x000000142f0f7221 */ /* 0x010fe20000000000 */
[----:B------:R-:W-:Y:S01]  /*5290*/  FADD R18, R76, R13 ;  /* 0x0000000d4c127221 */ /* 0x000fe20000000000 */
[-C--:B------:R-:W-:Y:S01]  /*52a0*/  FMUL R98, R98, R17.reuse ;  /* 0x0000001162627220 */ /* 0x080fe20000400000 */
[-C--:B------:R-:W-:Y:S01]  /*52b0*/  FMUL R95, R95, R17.reuse ;  /* 0x000000115f5f7220 */ /* 0x080fe20000400000 */
[-C--:B------:R-:W-:Y:S01]  /*52c0*/  FMUL R94, R94, R17.reuse ;  /* 0x000000115e5e7220 */ /* 0x080fe20000400000 */
[----:B------:R-:W-:Y:S01]  /*52d0*/  FADD R13, R77, R18 ;  /* 0x000000124d0d7221 */ /* 0x000fe20000000000 */
[-C--:B------:R-:W-:Y:S01]  /*52e0*/  FMUL R91, R91, R17.reuse ;  /* 0x000000115b5b7220 */ /* 0x080fe20000400000 */
[----:B------:R-:W3:Y:S01]  /*52f0*/  MUFU.EX2 R54, R54 ;  /* 0x0000003600367308 */ /* 0x000ee20000000800 */
[----:B-1----:R-:W-:Y:S01]  /*5300*/  FADD R20, R50, R15 ;  /* 0x0000000f32147221 */ /* 0x002fe20000000000 */
[----:B------:R-:W-:Y:S01]  /*5310*/  FMUL R90, R90, R17 ;  /* 0x000000115a5a7220 */ /* 0x000fe20000400000 */
[----:B------:R-:W-:Y:S01]  /*5320*/  F2FP.BF16.F32.PACK_AB R120, R25, R24 ;  /* 0x000000181978723e */ /* 0x000fe200000010ff */
[----:B------:R-:W-:Y:S01]  /*5330*/  IMAD.MOV.U32 R19, RZ, RZ, R12 ;  /* 0x000000ffff137224 */ /* 0x000fe200078e000c */
[----:B------:R-:W-:Y:S01]  /*5340*/  F2FP.BF16.F32.PACK_AB R122, R29, R28 ;  /* 0x0000001c1d7a723e */ /* 0x000fe200000010ff */
[----:B------:R-:W-:Y:S01]  /*5350*/  IMAD.MOV.U32 R17, RZ, RZ, R14 ;  /* 0x000000ffff117224 */ /* 0x000fe200078e000e */
[----:B------:R-:W-:Y:S01]  /*5360*/  F2FP.BF16.F32.PACK_AB R124, R33, R32 ;  /* 0x00000020217c723e */ /* 0x000fe200000010ff */
[----:B------:R-:W1:Y:S01]  /*5370*/  MUFU.EX2 R55, R55 ;  /* 0x0000003700377308 */ /* 0x000e620000000800 */
[----:B--2---:R-:W-:Y:S01]  /*5380*/  FADD R15, R51, R20 ;  /* 0x00000014330f7221 */ /* 0x004fe20000000000 */
[----:B------:R-:W-:-:S02]  /*5390*/  F2FP.BF16.F32.PACK_AB R126, R37, R36 ;  /* 0x00000024257e723e */ /* 0x000fc400000010ff */
[----:B------:R-:W-:Y:S02]  /*53a0*/  F2FP.BF16.F32.PACK_AB R128, R41, R40 ;  /* 0x000000282980723e */ /* 0x000fe400000010ff */
[----:B------:R-:W-:Y:S02]  /*53b0*/  F2FP.BF16.F32.PACK_AB R130, R45, R44 ;  /* 0x0000002c2d82723e */ /* 0x000fe400000010ff */
[----:B------:R-:W2:Y:S01]  /*53c0*/  MUFU.EX2 R58, R58 ;  /* 0x0000003a003a7308 */ /* 0x000ea20000000800 */
[----:B---3--:R-:W-:Y:S01]  /*53d0*/  FADD R20, R54, R15 ;  /* 0x0000000f36147221 */ /* 0x008fe20000000000 */
[----:B------:R-:W-:Y:S02]  /*53e0*/  F2FP.BF16.F32.PACK_AB R132, R49, R48 ;  /* 0x000000303184723e */ /* 0x000fe400000010ff */
[----:B------:R-:W-:Y:S02]  /*53f0*/  F2FP.BF16.F32.PACK_AB R134, R53, R52 ;  /* 0x000000343586723e */ /* 0x000fe400000010ff */
[----:B------:R-:W-:-:S02]  /*5400*/  F2FP.BF16.F32.PACK_AB R136, R57, R56 ;  /* 0x000000383988723e */ /* 0x000fc400000010ff */
[----:B------:R-:W3:Y:S01]  /*5410*/  MUFU.EX2 R80, R80 ;  /* 0x0000005000507308 */ /* 0x000ee20000000800 */
[----:B-1----:R-:W-:Y:S01]  /*5420*/  FADD R15, R55, R20 ;  /* 0x00000014370f7221 */ /* 0x002fe20000000000 */
[----:B------:R-:W-:Y:S02]  /*5430*/  F2FP.BF16.F32.PACK_AB R138, R61, R60 ;  /* 0x0000003c3d8a723e */ /* 0x000fe400000010ff */
[----:B------:R-:W-:Y:S02]  /*5440*/  F2FP.BF16.F32.PACK_AB R140, R65, R64 ;  /* 0x00000040418c723e */ /* 0x000fe400000010ff */
[----:B------:R-:W-:Y:S02]  /*5450*/  F2FP.BF16.F32.PACK_AB R142, R69, R68 ;  /* 0x00000044458e723e */ /* 0x000fe400000010ff */
        /* <DEDUP_REMOVED lines=16> */
[C---:B--2---:R-:W-:Y:S01]  /*5560*/  FADD R13, R81.reuse, R18 ;  /* 0x00000012510d7221 */ /* 0x044fe20000000000 */
[----:B------:R-:W-:-:S02]  /*5570*/  F2FP.BF16.F32.PACK_AB R148, R81, R80 ;  /* 0x000000505194723e */ /* 0x000fc400000010ff */
[----:B------:R-:W-:Y:S02]  /*5580*/  F2FP.BF16.F32.PACK_AB R135, R55, R54 ;  /* 0x000000363787723e */ /* 0x000fe400000010ff */
[----:B------:R-:W-:Y:S02]  /*5590*/  F2FP.BF16.F32.PACK_AB R137, R59, R58 ;  /* 0x0000003a3b89723e */ /* 0x000fe400000010ff */
[----:B------:R-:W2:Y:S01]  /*55a0*/  MUFU.EX2 R63, R63 ;  /* 0x0000003f003f7308 */ /* 0x000ea20000000800 */
[----:B---3--:R-:W-:-:S07]  /*55b0*/  FADD R20, R62, R15 ;  /* 0x0000000f3e147221 */ /* 0x008fce0000000000 */
[----:B------:R-:W3:Y:S01]  /*55c0*/  MUFU.EX2 R85, R85 ;  /* 0x0000005500557308 */ /* 0x000ee20000000800 */
[----:B-1----:R-:W-:-:S07]  /*55d0*/  FADD R18, R84, R13 ;  /* 0x0000000d54127221 */ /* 0x002fce0000000000 */
[----:B------:R-:W1:Y:S01]  /*55e0*/  MUFU.EX2 R66, R66 ;  /* 0x0000004200427308 */ /* 0x000e620000000800 */
[C---:B--2---:R-:W-:Y:S01]  /*55f0*/  FADD R15, R63.reuse, R20 ;  /* 0x000000143f0f7221 */ /* 0x044fe20000000000 */
[----:B------:R-:W-:-:S06]  /*5600*/  F2FP.BF16.F32.PACK_AB R139, R63, R62 ;  /* 0x0000003e3f8b723e */ /* 0x000fcc00000010ff */
[----:B------:R-:W2:Y:S01]  /*5610*/  MUFU.EX2 R67, R67 ;  /* 0x0000004300437308 */ /* 0x000ea20000000800 */
[C---:B---3--:R-:W-:Y:S01]  /*5620*/  FADD R13, R85.reuse, R18 ;  /* 0x00000012550d7221 */ /* 0x048fe20000000000 */
[----:B------:R-:W-:-:S06]  /*5630*/  F2FP.BF16.F32.PACK_AB R150, R85, R84 ;  /* 0x000000545596723e */ /* 0x000fcc00000010ff */
[----:B------:R-:W3:Y:S01]  /*5640*/  MUFU.EX2 R70, R70 ;  /* 0x0000004600467308 */ /* 0x000ee20000000800 */
[----:B-1----:R-:W-:-:S07]  /*5650*/  FADD R18, R66, R15 ;  /* 0x0000000f42127221 */ /* 0x002fce0000000000 */
[----:B------:R-:W1:Y:S01]  /*5660*/  MUFU.EX2 R71, R71 ;  /* 0x0000004700477308 */ /* 0x000e620000000800 */
[C---:B--2---:R-:W-:Y:S01]  /*5670*/  FADD R15, R67.reuse, R18 ;  /* 0x00000012430f7221 */ /* 0x044fe20000000000 */
[----:B------:R-:W-:-:S06]  /*5680*/  F2FP.BF16.F32.PACK_AB R141, R67, R66 ;  /* 0x00000042438d723e */ /* 0x000fcc00000010ff */
[----:B------:R-:W2:Y:S01]  /*5690*/  MUFU.EX2 R74, R74 ;  /* 0x0000004a004a7308 */ /* 0x000ea20000000800 */
[----:B---3--:R-:W-:-:S07]  /*56a0*/  FADD R18, R70, R15 ;  /* 0x0000000f46127221 */ /* 0x008fce0000000000 */
[----:B------:R-:W3:Y:S01]  /*56b0*/  MUFU.EX2 R75, R75 ;  /* 0x0000004b004b7308 */ /* 0x000ee20000000800 */
[C---:B-1----:R-:W-:Y:S01]  /*56c0*/  FADD R15, R71.reuse, R18 ;  /* 0x00000012470f7221 */ /* 0x042fe20000000000 */
[----:B------:R-:W-:-:S06]  /*56d0*/  F2FP.BF16.F32.PACK_AB R143, R71, R70 ;  /* 0x00000046478f723e */ /* 0x000fcc00000010ff */
[----:B------:R-:W1:Y:S01]  /*56e0*/  MUFU.EX2 R78, R78 ;  /* 0x0000004e004e7308 */ /* 0x000e620000000800 */
[----:B--2---:R-:W-:-:S07]  /*56f0*/  FADD R18, R74, R15 ;  /* 0x0000000f4a127221 */ /* 0x004fce0000000000 */
        /* <DEDUP_REMOVED lines=12> */
[----:B------:R-:W-:-:S03]  /*57c0*/  F2FP.BF16.F32.PACK_AB R149, R83, R82 ;  /* 0x000000525395723e */ /* 0x000fc600000010ff */
[----:B--2---:R-:W-:-:S04]  /*57d0*/  FADD R18, R86, R15 ;  /* 0x0000000f56127221 */ /* 0x004fc80000000000 */
[C---:B---3--:R-:W-:Y:S01]  /*57e0*/  FADD R15, R87.reuse, R18 ;  /* 0x00000012570f7221 */ /* 0x048fe20000000000 */
[----:B------:R-:W-:Y:S01]  /*57f0*/  F2FP.BF16.F32.PACK_AB R151, R87, R86 ;  /* 0x000000565797723e */ /* 0x000fe200000010ff */
[----:B------:R-:W-:Y:S01]  /*5800*/  IMAD.MOV.U32 R18, RZ, RZ, R11 ;  /* 0x000000ffff127224 */ /* 0x000fe200078e000b */
[----:B------:R-:W-:Y:S06]  /*5810*/  @P0 BRA `(.L_x_20) ;  /* 0xffffffe000500947 */ /* 0x000fec000383ffff */
.L_x_15:
[----:B------:R-:W-:-:S04]  /*5820*/  VIMNMX R16, R16, UR29, PT ;  /* 0x0000001d10107c48 */ /* 0x000fc8000bfe0100 */
[----:B------:R-:W-:-:S13]  /*5830*/  ISETP.GE.AND P0, PT, R16, 0x1, PT ;  /* 0x000000011000780c */ /* 0x000fda0003f06270 */
[----:B------:R-:W-:Y:S05]  /*5840*/  @!P0 BRA `(.L_x_21) ;  /* 0x0000001c00c08947 */ /* 0x000fea0003800000 */
[----:B------:R-:W-:Y:S01]  /*5850*/  VIADD R16, R16, 0xffffffff ;  /* 0xffffffff10107836 */ /* 0x000fe20000000000 */
[----:B------:R-:W-:Y:S01]  /*5860*/  ULDC UR28, c[0x0][0x480] ;  /* 0x00012000001c7ab9 */ /* 0x000fe20000000800 */
[----:B------:R-:W-:Y:S02]  /*5870*/  IMAD.MOV.U32 R17, RZ, RZ, R14 ;  /* 0x000000ffff117224 */ /* 0x000fe400078e000e */
[----:B------:R-:W-:Y:S02]  /*5880*/  IMAD.MOV.U32 R18, RZ, RZ, R11 ;  /* 0x000000ffff127224 */ /* 0x000fe400078e000b */
[----:B------:R-:W-:-:S07]  /*5890*/  IMAD.MOV.U32 R19, RZ, RZ, R12 ;  /* 0x000000ffff137224 */ /* 0x000fce00078e000c */
.L_x_26:
        /* <DEDUP_REMOVED lines=10> */
.L_x_22:
[----:B------:R2:W-:Y:S01]  /*5940*/  BAR.SYNC.DEFER_BLOCKING R8, 0x100 ;  /* 0x000400080000751d */ /* 0x0005e20000010000 */
[----:B------:R-:W-:-:S05]  /*5950*/  IMAD.U32 R20, R19, -0x80000000, RZ ;  /* 0x8000000013147824 */ /* 0x000fca00078e00ff */
        /* <DEDUP_REMOVED lines=9> */
.L_x_24:
[----:B------:R-:W-:Y:S01]  /*59f0*/  WARPGROUP.ARRIVE ;  /* 0x00000000000079c5 */ /* 0x000fe20000000000 */
[----:B------:R-:W-:Y:S01]  /*5a00*/  VIMNMX R14, RZ, R16, !PT ;  /* 0x00000010ff0e7248 */ /* 0x000fe20007fe0100 */
        /* <DEDUP_REMOVED lines=468> */
.L_x_21:
[----:B------:R-:W-:Y:S02]  /*7750*/  @!P2 IMAD.MOV.U32 R3, RZ, RZ, 0x1 ;  /* 0x00000001ff03a424 */ /* 0x000fe400078e00ff */
[----:B------:R-:W-:Y:S02]  /*7760*/  IMAD.U32 R2, R12, -0x80000000, RZ ;  /* 0x800000000c027824 */ /* 0x000fe400078e00ff */
[----:B------:R1:W-:Y:S02]  /*7770*/  @!P2 SYNCS.ARRIVE.TRANS64.ART0 RZ, [UR8+0x8], R3 ;  /* 0x00000803ffffa9a7 */ /* 0x0003e40008500008 */
[----:B------:R-:W2:Y:S02]  /*7780*/  SYNCS.PHASECHK.TRANS64.TRYWAIT P0, [UR8+0x20], R2 ;  /* 0x00002002ff0075a7 */ /* 0x000ea40008000148 */
[----:B-12---:R-:W-:Y:S05]  /*7790*/  @P0 BRA `(.L_x_27) ;  /* 0x0000000000080947 */ /* 0x006fea0003800000 */
[----:B------:R-:W1:Y:S02]  /*77a0*/  SYNCS.PHASECHK.TRANS64.TRYWAIT P0, [UR8+0x20], R2 ;  /* 0x00002002ff0075a7 */ /* 0x000e640008000148 */
[----:B-1----:R-:W-:Y:S05]  /*77b0*/  @!P0 BRA `(.L_x_28) ;  /* 0x0000000c00c48947 */ /* 0x002fea0003800000 */
.L_x_27:
[----:B------:R-:W-:Y:S01]  /*77c0*/  WARPGROUP.ARRIVE ;  /* 0x00000000000079c5 */ /* 0x000fe20000000000 */
[----:B------:R-:W2:Y:S01]  /*77d0*/  SHFL.BFLY PT, R2, R13, 0x1, 0x1f ;  /* 0x0c201f000d027f89 */ /* 0x000ea200000e0000 */
[----:B------:R-:W-:Y:S01]  /*77e0*/  LOP3.LUT P0, R10, R10, 0xff, RZ, 0xc0, !PT ;  /* 0x000000ff0a0a7812 */ /* 0x000fe2000780c0ff */
[C---:B-1----:R-:W-:Y:S01]  /*77f0*/  VIADD R3, R6.reuse, 0x4420 ;  /* 0x0000442006037836 */ /* 0x042fe20000000000 */
[----:B------:R-:W-:Y:S01]  /*7800*/  ULDC UR5, c[0x0][0x210] ;  /* 0x0000840000057ab9 */ /* 0x000fe20000000800 */
[----:B------:R-:W1:Y:S01]  /*7810*/  SHFL.BFLY PT, R8, R15, 0x1, 0x1f ;  /* 0x0c201f000f087f89 */ /* 0x000e6200000e0000 */
[----:B------:R-:W-:Y:S01]  /*7820*/  HGMMA.64x64x16.F32.BF16 R88, R120, gdesc[UR28].tnspB, R88, UP0 ;  /* 0x40e0001c78587df0 */ /* 0x000fe2000bf01858 */
[----:B------:R-:W-:Y:S01]  /*7830*/  USHF.R.S32.HI UR4, URZ, 0x1f, UR11 ;  /* 0x0000001f3f047899 */ /* 0x000fe2000801140b */
[----:B------:R-:W-:Y:S02]  /*7840*/  VIADD R12, R6, 0x4460 ;  /* 0x00004460060c7836 */ /* 0x000fe40000000000 */
[----:B--2---:R-:W-:Y:S01]  /*7850*/  FADD R7, R2, R13 ;  /* 0x0000000d02077221 */ /* 0x004fe20000000000 */
[----:B------:R-:W-:-:S02]  /*7860*/  SHF.R.U32.HI R2, RZ, 0x3, R5 ;  /* 0x00000003ff027819 */ /* 0x000fc40000011605 */
[----:B------:R-:W-:Y:S01]  /*7870*/  SHF.R.U32.HI R13, RZ, 0x3, R12 ;  /* 0x00000003ff0d7819 */ /* 0x000fe2000001160c */
[----:B-1----:R-:W-:Y:S01]  /*7880*/  FADD R18, R8, R15 ;  /* 0x0000000f08127221 */ /* 0x002fe20000000000 */
[----:B------:R-:W1:Y:S01]  /*7890*/  SHFL.BFLY PT, R16, R7, 0x2, 0x1f ;  /* 0x0c401f0007107f89 */ /* 0x000e6200000e0000 */
[----:B------:R-:W-:Y:S01]  /*78a0*/  VIADD R8, R6, 0x4440 ;  /* 0x0000444006087836 */ /* 0x000fe20000000000 */
[----:B------:R-:W-:Y:S01]  /*78b0*/  LOP3.LUT R2, R5, 0x70, R2, 0x78, !PT ;  /* 0x0000007005027812 */ /* 0x000fe200078e7802 */
[----:B------:R-:W-:Y:S01]  /*78c0*/  IMAD R15, R4, 0x8, R9 ;  /* 0x00000008040f7824 */ /* 0x000fe200078e0209 */
[----:B------:R-:W2:Y:S01]  /*78d0*/  SHFL.BFLY PT, R19, R18, 0x2, 0x1f ;  /* 0x0c401f0012137f89 */ /* 0x000ea200000e0000 */
[----:B------:R-:W-:Y:S01]  /*78e0*/  VIADD R9, R9, UR10 ;  /* 0x0000000a09097c36 */ /* 0x000fe20008000000 */
[----:B------:R-:W-:Y:S01]  /*78f0*/  SHF.R.U32.HI R5, RZ, 0x3, R8 ;  /* 0x00000003ff057819 */ /* 0x000fe20000011608 */
[----:B------:R-:W-:Y:S01]  /*7900*/  VIADD R15, R15, UR10 ;  /* 0x0000000a0f0f7c36 */ /* 0x000fe20008000000 */
[----:B------:R-:W-:-:S02]  /*7910*/  SHF.R.U32.HI R6, RZ, 0x3, R3 ;  /* 0x00000003ff067819 */ /* 0x000fc40000011603 */
[C---:B------:R-:W-:Y:S01]  /*7920*/  ISETP.GE.OR P0, PT, R9.reuse, UR5, P0 ;  /* 0x0000000509007c0c */ /* 0x040fe20008706670 */
[----:B------:R-:W-:Y:S01]  /*7930*/  VIADD R9, R9, 0x8 ;  /* 0x0000000809097836 */ /* 0x000fe20000000000 */
[----:B------:R-:W-:Y:S02]  /*7940*/  LOP3.LUT R8, R8, 0x70, R5, 0x78, !PT ;  /* 0x0000007008087812 */ /* 0x000fe400078e7805 */
[----:B------:R-:W-:Y:S01]  /*7950*/  LOP3.LUT R6, R3, 0x70, R6, 0x78, !PT ;  /* 0x0000007003067812 */ /* 0x000fe200078e7806 */
[----:B------:R-:W-:Y:S01]  /*7960*/  IMAD.MOV.U32 R3, RZ, RZ, RZ ;  /* 0x000000ffff037224 */ /* 0x000fe200078e00ff */
[----:B------:R-:W-:Y:S01]  /*7970*/  ISETP.GE.AND P1, PT, R9, UR5, PT ;  /* 0x0000000509007c0c */ /* 0x000fe2000bf26270 */
[----:B------:R-:W-:Y:S01]  /*7980*/  IMAD.MOV.U32 R9, RZ, RZ, RZ ;  /* 0x000000ffff097224 */ /* 0x000fe200078e00ff */
[----:B------:R-:W-:Y:S01]  /*7990*/  LOP3.LUT R12, R12, 0x70, R13, 0x78, !PT ;  /* 0x000000700c0c7812 */ /* 0x000fe200078e780d */
[----:B------:R-:W-:Y:S01]  /*79a0*/  IMAD.MOV.U32 R13, RZ, RZ, RZ ;  /* 0x000000ffff0d7224 */ /* 0x000fe200078e00ff */
[----:B------:R-:W-:-:S02]  /*79b0*/  ISETP.NE.OR P1, PT, R10, RZ, P1 ;  /* 0x000000ff0a00720c */ /* 0x000fc40000f25670 */
[----:B------:R-:W-:Y:S01]  /*79c0*/  MOV R8, R8 ;  /* 0x0000000800087202 */ /* 0x000fe20000000f00 */
[----:B------:R-:W-:Y:S01]  /*79d0*/  IMAD.MOV.U32 R9, RZ, RZ, -0x800000 ;  /* 0xff800000ff097424 */ /* 0x000fe200078e00ff */
[C---:B-1----:R-:W-:Y:S01]  /*79e0*/  FSETP.NE.AND P4, PT, R7.reuse, -R16, PT ;  /* 0x800000100700720b */ /* 0x042fe20003f85000 */
[----:B------:R-:W-:Y:S01]  /*79f0*/  FADD R17, R7, R16 ;  /* 0x0000001007117221 */ /* 0x000fe20000000000 */
[----:B------:R-:W-:Y:S01]  /*7a00*/  MOV R16, R2 ;  /* 0x0000000200107202 */ /* 0x000fe20000000f00 */
[----:B------:R-:W-:Y:S01]  /*7a10*/  IMAD.MOV.U32 R7, RZ, RZ, RZ ;  /* 0x000000ffff077224 */ /* 0x000fe200078e00ff */
[C---:B--2---:R-:W-:Y:S01]  /*7a20*/  FSETP.NE.AND P3, PT, R18.reuse, -R19, PT ;  /* 0x800000131200720b */ /* 0x044fe20003f65000 */
[----:B------:R-:W-:Y:S01]  /*7a30*/  FADD R20, R18, R19 ;  /* 0x0000001312147221 */ /* 0x000fe20000000000 */
[----:B------:R-:W-:Y:S01]  /*7a40*/  MOV R12, R12 ;  /* 0x0000000c000c7202 */ /* 0x000fe20000000f00 */
[----:B------:R-:W1:Y:S01]  /*7a50*/  LDC.64 R18, c[0x0][0x268] ;  /* 0x00009a00ff127b82 */ /* 0x000e620000000a00 */
[----:B------:R-:W-:Y:S01]  /*7a60*/  MOV R10, R6 ;  /* 0x00000006000a7202 */ /* 0x000fe20000000f00 */
[----:B------:R-:W-:-:S04]  /*7a70*/  IMAD.MOV.U32 R7, RZ, RZ, -0x800000 ;  /* 0xff800000ff077424 */ /* 0x000fc800078e00ff */
[----:B------:R2:W3:Y:S01]  /*7a80*/  @P4 MUFU.LG2 R4, R17 ;  /* 0x0000001100044308 */ /* 0x0004e20000000c00 */
[----:B------:R-:W-:Y:S01]  /*7a90*/  HGMMA.64x64x16.F32.BF16 R88, R124, gdesc[UR12].tnspB, R88 ;  /* 0x40e0000c7c587df0 */ /* 0x000fe20008701858 */
[----:B------:R-:W-:Y:S02]  /*7aa0*/  ULDC.64 UR14, c[0x0][0x260] ;  /* 0x00009800000e7ab9 */ /* 0x000fe40000000a00 */
[----:B------:R-:W-:-:S04]  /*7ab0*/  UIMAD UR6, UR4, UR14, URZ ;  /* 0x0000000e040672a4 */ /* 0x000fc8000f8e023f */
[----:B------:R4:W5:Y:S01]  /*7ac0*/  @P3 MUFU.LG2 R5, R20 ;  /* 0x0000001400053308 */ /* 0x0009620000000c00 */
[----:B------:R-:W-:Y:S01]  /*7ad0*/  UIMAD.WIDE.U32 UR4, UR11, UR14, URZ ;  /* 0x0000000e0b0472a5 */ /* 0x000fe2000f8e003f */
[----:B--2---:R-:W-:Y:S01]  /*7ae0*/  FSEL R17, R17, 1, P4 ;  /* 0x3f80000011117808 */ /* 0x004fe20002000000 */
[----:B------:R-:W-:-:S04]  /*7af0*/  UIMAD UR6, UR11, UR15, UR6 ;  /* 0x0000000f0b0672a4 */ /* 0x000fc8000f8e0206 */
[----:B------:R-:W-:Y:S01]  /*7b00*/  UIADD3 UR6, UR5, UR6, URZ ;  /* 0x0000000605067290 */ /* 0x000fe2000fffe03f */
[----:B------:R-:W-:Y:S01]  /*7b10*/  IMAD.U32 R2, RZ, RZ, UR4 ;  /* 0x00000004ff027e24 */ /* 0x000fe2000f8e00ff */
[----:B------:R-:W-:Y:S01]  /*7b20*/  USHF.R.S32.HI UR4, URZ, 0x1f, UR12 ;  /* 0x0000001f3f047899 */ /* 0x000fe2000801140c */
[----:B------:R-:W-:Y:S02]  /*7b30*/  IMAD.U32 R3, RZ, RZ, UR5 ;  /* 0x00000005ff037e24 */ /* 0x000fe4000f8e00ff */
[----:B---3--:R-:W-:Y:S01]  /*7b40*/  @P4 FFMA R4, R11, UR28, R4 ;  /* 0x0000001c0b044c23 */ /* 0x008fe20008000004 */
[----:B------:R-:W-:Y:S01]  /*7b50*/  @!P2 IMAD.MOV.U32 R11, RZ, RZ, 0x1 ;  /* 0x00000001ff0ba424 */ /* 0x000fe200078e00ff */
[----:B----4-:R-:W-:Y:S01]  /*7b60*/  FSEL R20, R20, 1, P3 ;  /* 0x3f80000014147808 */ /* 0x010fe20001800000 */
[----:B------:R-:W-:Y:S02]  /*7b70*/  IMAD.U32 R3, RZ, RZ, UR6 ;  /* 0x00000006ff037e24 */ /* 0x000fe4000f8e00ff */
[----:B------:R-:W-:Y:S01]  /*7b80*/  @P4 FMUL R7, R4, 0.69314718246459960938 ;  /* 0x3f31721804074820 */ /* 0x000fe20000400000 */
[----:B-1----:R-:W-:-:S02]  /*7b90*/  IMAD R6, R18, UR4, RZ ;  /* 0x0000000412067c24 */ /* 0x002fc4000f8e02ff */
[----:B-----5:R-:W-:Y:S01]  /*7ba0*/  @P3 FFMA R5, R14, UR28, R5 ;  /* 0x0000001c0e053c23 */ /* 0x020fe20008000005 */
[----:B------:R-:W-:Y:S01]  /*7bb0*/  IMAD.WIDE.U32 R2, R18, UR12, R2 ;  /* 0x0000000c12027c25 */ /* 0x000fe2000f8e0002 */
[----:B------:R-:W1:Y:S01]  /*7bc0*/  MUFU.RCP R4, R17 ;  /* 0x0000001100047308 */ /* 0x000e620000001000 */
[----:B------:R-:W-:Y:S02]  /*7bd0*/  ULDC.64 UR4, c[0x0][0x240] ;  /* 0x0000900000047ab9 */ /* 0x000fe40000000a00 */
[----:B------:R-:W-:Y:S01]  /*7be0*/  @P3 FMUL R9, R5, 0.69314718246459960938 ;  /* 0x3f31721805093820 */ /* 0x000fe20000400000 */
[----:B------:R-:W-:Y:S01]  /*7bf0*/  IMAD R6, R19, UR12, R6 ;  /* 0x0000000c13067c24 */ /* 0x000fe2000f8e0206 */
[----:B------:R-:W-:Y:S02]  /*7c00*/  SHF.R.S32.HI R5, RZ, 0x1f, R15 ;  /* 0x0000001fff057819 */ /* 0x000fe4000001140f */
[----:B------:R-:W-:-:S04]  /*7c10*/  IADD3 R13, P4, R15, R2, RZ ;  /* 0x000000020f0d7210 */ /* 0x000fc80007f9e0ff */
[----:B------:R-:W-:Y:S02]  /*7c20*/  IADD3.X R2, R5, R3, R6, P4, !PT ;  /* 0x0000000305027210 */ /* 0x000fe400027fe406 */
[----:B------:R-:W2:Y:S01]  /*7c30*/  MUFU.RCP R6, R20 ;  /* 0x0000001400067308 */ /* 0x000ea20000001000 */
[----:B------:R-:W-:Y:S04]  /*7c40*/  HGMMA.64x64x16.F32.BF16 R88, R128, gdesc[UR32].tnspB, R88 ;  /* 0x40e0002080587df0 */ /* 0x000fe80008701858 */
[----:B------:R-:W-:Y:S04]  /*7c50*/  HGMMA.64x64x16.F32.BF16 R88, R132, gdesc[UR36].tnspB, R88 ;  /* 0x40e0002484587df0 */ /* 0x000fe80008701858 */
[----:B------:R-:W-:Y:S04]  /*7c60*/  HGMMA.64x64x16.F32.BF16 R88, R136, gdesc[UR40].tnspB, R88 ;  /* 0x40e0002888587df0 */ /* 0x000fe80008701858 */
[----:B------:R-:W-:Y:S04]  /*7c70*/  HGMMA.64x64x16.F32.BF16 R88, R140, gdesc[UR44].tnspB, R88 ;  /* 0x40e0002c8c587df0 */ /* 0x000fe80008701858 */
[----:B------:R-:W-:Y:S04]  /*7c80*/  HGMMA.64x64x16.F32.BF16 R88, R144, gdesc[UR48].tnspB, R88 ;  /* 0x40e0003090587df0 */ /* 0x000fe80008701858 */
[----:B------:R-:W-:Y:S03]  /*7c90*/  HGMMA.64x64x16.F32.BF16 R88, R148, gdesc[UR52].tnspB, R88, gsb0 ;  /* 0x40e0003494587df0 */ /* 0x000fe60008001858 */
[----:B------:R-:W-:-:S02]  /*7ca0*/  WARPGROUP.DEPBAR.LE gsb0, 0x0 ;  /* 0x00008000000079c5 */ /* 0x000fc40000010000 */
[----:B------:R3:W-:Y:S01]  /*7cb0*/  @!P2 SYNCS.ARRIVE.TRANS64.ART0 RZ, [UR8+0x28], R11 ;  /* 0x0000280bffffa9a7 */ /* 0x0007e20008500008 */
[-C--:B-1----:R-:W-:Y:S01]  /*7cc0*/  FMUL R92, R92, R4.reuse ;  /* 0x000000045c5c7220 */ /* 0x082fe20000400000 */
[-C--:B------:R-:W-:Y:S01]  /*7cd0*/  FMUL R93, R93, R4.reuse ;  /* 0x000000045d5d7220 */ /* 0x080fe20000400000 */
[-C--:B------:R-:W-:Y:S01]  /*7ce0*/  FMUL R88, R88, R4.reuse ;  /* 0x0000000458587220 */ /* 0x080fe20000400000 */
[-C--:B------:R-:W-:Y:S01]  /*7cf0*/  FMUL R89, R89, R4.reuse ;  /* 0x0000000459597220 */ /* 0x080fe20000400000 */
[-C--:B------:R-:W-:Y:S01]  /*7d00*/  FMUL R100, R100, R4.reuse ;  /* 0x0000000464647220 */ /* 0x080fe20000400000 */
[-C--:B------:R-:W-:Y:S01]  /*7d10*/  FMUL R101, R101, R4.reuse ;  /* 0x0000000465657220 */ /* 0x080fe20000400000 */
[-C--:B------:R-:W-:Y:S01]  /*7d20*/  FMUL R96, R96, R4.reuse ;  /* 0x0000000460607220 */ /* 0x080fe20000400000 */
[----:B---3--:R-:W-:Y:S01]  /*7d30*/  LEA R11, P2, R13, UR4, 0x2 ;  /* 0x000000040d0b7c11 */ /* 0x008fe2000f8410ff */
[-C--:B------:R-:W-:Y:S01]  /*7d40*/  FMUL R97, R97, R4.reuse ;  /* 0x0000000461617220 */ /* 0x080fe20000400000 */
[-C--:B------:R-:W-:Y:S01]  /*7d50*/  FMUL R108, R108, R4.reuse ;  /* 0x000000046c6c7220 */ /* 0x080fe20000400000 */
[-C--:B------:R-:W-:Y:S01]  /*7d60*/  FMUL R109, R109, R4.reuse ;  /* 0x000000046d6d7220 */ /* 0x080fe20000400000 */
[----:B------:R-:W-:Y:S01]  /*7d70*/  LEA.HI.X R13, R13, UR5, R2, 0x2, P2 ;  /* 0x000000050d0d7c11 */ /* 0x000fe200090f1402 */
[-C--:B------:R-:W-:Y:S01]  /*7d80*/  FMUL R104, R104, R4.reuse ;  /* 0x0000000468687220 */ /* 0x080fe20000400000 */
[-C--:B------:R-:W-:Y:S01]  /*7d90*/  FMUL R105, R105, R4.reuse ;  /* 0x0000000469697220 */ /* 0x080fe20000400000 */
[-C--:B------:R-:W-:Y:S01]  /*7da0*/  FMUL R116, R116, R4.reuse ;  /* 0x0000000474747220 */ /* 0x080fe20000400000 */
[-C--:B------:R-:W-:Y:S01]  /*7db0*/  FMUL R117, R117, R4.reuse ;  /* 0x0000000475757220 */ /* 0x080fe20000400000 */
[-C--:B------:R-:W-:Y:S01]  /*7dc0*/  FMUL R112, R112, R4.reuse ;  /* 0x0000000470707220 */ /* 0x080fe20000400000 */
[----:B------:R-:W-:Y:S01]  /*7dd0*/  FMUL R113, R113, R4 ;  /* 0x0000000471717220 */ /* 0x000fe20000400000 */
[----:B------:R-:W-:Y:S01]  /*7de0*/  SHFL.IDX PT, R2, R11, RZ, 0x1c1f ;  /* 0x001c1fff0b027589 */ /* 0x000fe200000e0000 */
[-C--:B--2---:R-:W-:Y:S01]  /*7df0*/  FMUL R90, R90, R6.reuse ;  /* 0x000000065a5a7220 */ /* 0x084fe20000400000 */
[-C--:B------:R-:W-:Y:S01]  /*7e00*/  FMUL R91, R91, R6.reuse ;  /* 0x000000065b5b7220 */ /* 0x080fe20000400000 */
[-C--:B------:R-:W-:Y:S01]  /*7e10*/  FMUL R98, R98, R6.reuse ;  /* 0x0000000662627220 */ /* 0x080fe20000400000 */
[----:B------:R-:W1:Y:S01]  /*7e20*/  SHFL.IDX PT, R3, R13, RZ, 0x1c1f ;  /* 0x001c1fff0d037589 */ /* 0x000e6200000e0000 */
[-C--:B------:R-:W-:Y:S01]  /*7e30*/  FMUL R99, R99, R6.reuse ;  /* 0x0000000663637220 */ /* 0x080fe20000400000 */
[-C--:B------:R-:W-:Y:S01]  /*7e40*/  FMUL R94, R94, R6.reuse ;  /* 0x000000065e5e7220 */ /* 0x080fe20000400000 */
[-C--:B------:R-:W-:Y:S01]  /*7e50*/  FMUL R95, R95, R6.reuse ;  /* 0x000000065f5f7220 */ /* 0x080fe20000400000 */
[----:B------:R-:W-:Y:S01]  /*7e60*/  SHFL.IDX PT, R4, R11, 0x1, 0x1c1f ;  /* 0x003c1f000b047f89 */ /* 0x000fe200000e0000 */
[-C--:B------:R-:W-:Y:S01]  /*7e70*/  FMUL R106, R106, R6.reuse ;  /* 0x000000066a6a7220 */ /* 0x080fe20000400000 */
[-C--:B------:R-:W-:Y:S01]  /*7e80*/  FMUL R107, R107, R6.reuse ;  /* 0x000000066b6b7220 */ /* 0x080fe20000400000 */
[-C--:B------:R-:W-:Y:S01]  /*7e90*/  FMUL R102, R102, R6.reuse ;  /* 0x0000000666667220 */ /* 0x080fe20000400000 */
[----:B------:R-:W2:Y:S01]  /*7ea0*/  SHFL.IDX PT, R5, R13, 0x1, 0x1c1f ;  /* 0x003c1f000d057f89 */ /* 0x000ea200000e0000 */
[-C--:B------:R-:W-:Y:S01]  /*7eb0*/  FMUL R103, R103, R6.reuse ;  /* 0x0000000667677220 */ /* 0x080fe20000400000 */
[-C--:B------:R-:W-:Y:S01]  /*7ec0*/  FMUL R110, R110, R6.reuse ;  /* 0x000000066e6e7220 */ /* 0x080fe20000400000 */
[-C--:B------:R-:W-:Y:S01]  /*7ed0*/  FMUL R111, R111, R6.reuse ;  /* 0x000000066f6f7220 */ /* 0x080fe20000400000 */
[-C--:B------:R-:W-:Y:S01]  /*7ee0*/  FMUL R114, R114, R6.reuse ;  /* 0x0000000672727220 */ /* 0x080fe20000400000 */
[----:B------:R-:W-:Y:S01]  /*7ef0*/  FMUL R115, R115, R6 ;  /* 0x0000000673737220 */ /* 0x000fe20000400000 */
[----:B------:R-:W-:Y:S01]  /*7f00*/  F2FP.BF16.F32.PACK_AB R88, R89, R88 ;  /* 0x000000585958723e */ /* 0x000fe200000010ff */
[-C--:B------:R-:W-:Y:S01]  /*7f10*/  FMUL R118, R118, R6.reuse ;  /* 0x0000000676767220 */ /* 0x080fe20000400000 */
[----:B------:R-:W-:Y:S01]  /*7f20*/  FMUL R119, R119, R6 ;  /* 0x0000000677777220 */ /* 0x000fe20000400000 */
[----:B------:R-:W-:Y:S01]  /*7f30*/  F2FP.BF16.F32.PACK_AB R96, R97, R96 ;  /* 0x000000606160723e */ /* 0x000fe200000010ff */
[----:B------:R-:W-:Y:S01]  /*7f40*/  ULDC.64 UR4, c[0x0][0x208] ;  /* 0x0000820000047ab9 */ /* 0x000fe20000000a00 */
[----:B------:R-:W-:Y:S01]  /*7f50*/  BAR.SYNC.DEFER_BLOCKING 0x1, 0x100 ;  /* 0x0044000000007b1d */ /* 0x000fe20000010000 */
[----:B------:R-:W-:-:S02]  /*7f60*/  F2FP.BF16.F32.PACK_AB R89, R91, R90 ;  /* 0x0000005a5b59723e */ /* 0x000fc400000010ff */
[----:B------:R-:W-:Y:S02]  /*7f70*/  F2FP.BF16.F32.PACK_AB R104, R105, R104 ;  /* 0x000000686968723e */ /* 0x000fe400000010ff */
[----:B------:R-:W-:Y:S02]  /*7f80*/  F2FP.BF16.F32.PACK_AB R97, R99, R98 ;  /* 0x000000626361723e */ /* 0x000fe400000010ff */
[----:B------:R-:W-:Y:S02]  /*7f90*/  F2FP.BF16.F32.PACK_AB R90, R93, R92 ;  /* 0x0000005c5d5a723e */ /* 0x000fe400000010ff */
[----:B------:R-:W-:Y:S02]  /*7fa0*/  F2FP.BF16.F32.PACK_AB R91, R95, R94 ;  /* 0x0000005e5f5b723e */ /* 0x000fe400000010ff */
[----:B------:R-:W-:Y:S02]  /*7fb0*/  F2FP.BF16.F32.PACK_AB R105, R107, R106 ;  /* 0x0000006a6b69723e */ /* 0x000fe400000010ff */
[----:B------:R-:W-:-:S02]  /*7fc0*/  F2FP.BF16.F32.PACK_AB R98, R101, R100 ;  /* 0x000000646562723e */ /* 0x000fc400000010ff */
[----:B------:R-:W-:Y:S02]  /*7fd0*/  F2FP.BF16.F32.PACK_AB R99, R103, R102 ;  /* 0x000000666763723e */ /* 0x000fe400000010ff */
[----:B------:R-:W-:Y:S02]  /*7fe0*/  F2FP.BF16.F32.PACK_AB R112, R113, R112 ;  /* 0x000000707170723e */ /* 0x000fe400000010ff */
[----:B------:R-:W-:Y:S02]  /*7ff0*/  F2FP.BF16.F32.PACK_AB R106, R109, R108 ;  /* 0x0000006c6d6a723e */ /* 0x000fe400000010ff */
[----:B------:R-:W-:Y:S02]  /*8000*/  F2FP.BF16.F32.PACK_AB R107, R111, R110 ;  /* 0x0000006e6f6b723e */ /* 0x000fe400000010ff */
[----:B------:R-:W-:Y:S01]  /*8010*/  F2FP.BF16.F32.PACK_AB R113, R115, R114 ;  /* 0x000000727371723e */ /* 0x000fe200000010ff */
[----:B------:R3:W-:Y:S01]  /*8020*/  STSM.16.M88.4 [R16], R88 ;  /* 0x0000005810007844 */ /* 0x0007e20000000200 */
[----:B------:R-:W-:-:S02]  /*8030*/  F2FP.BF16.F32.PACK_AB R114, R117, R116 ;  /* 0x000000747572723e */ /* 0x000fc400000010ff */
[----:B------:R-:W-:Y:S01]  /*8040*/  F2FP.BF16.F32.PACK_AB R115, R119, R118 ;  /* 0x000000767773723e */ /* 0x000fe200000010ff */
[----:B------:R3:W-:Y:S04]  /*8050*/  STSM.16.M88.4 [R10], R96 ;  /* 0x000000600a007844 */ /* 0x0007e80000000200 */
[----:B------:R3:W-:Y:S04]  /*8060*/  STSM.16.M88.4 [R8], R104 ;  /* 0x0000006808007844 */ /* 0x0007e80000000200 */
[----:B-1----:R3:W-:Y:S04]  /*8070*/  @!P0 STG.E desc[UR4][R2.64], R7 ;  /* 0x0000000702008986 */ /* 0x0027e8000c101904 */
[----:B--2---:R3:W-:Y:S04]  /*8080*/  @!P1 STG.E desc[UR4][R4.64], R9 ;  /* 0x0000000904009986 */ /* 0x0047e8000c101904 */
[----:B------:R3:W-:Y:S01]  /*8090*/  STSM.16.M88.4 [R12], R112 ;  /* 0x000000700c007844 */ /* 0x0007e20000000200 */
[----:B------:R1:W-:Y:S06]  /*80a0*/  MEMBAR.ALL.CTA ;  /* 0x0000000000007992 */ /* 0x0003ec0000008000 */
[----:B-1----:R-:W1:Y:S02]  /*80b0*/  FENCE.VIEW.ASYNC.S ;  /* 0x00000000000073c6 */ /* 0x002e640000000000 */
[----:B-1----:R-:W-:Y:S06]  /*80c0*/  BAR.ARV 0x1, 0x120 ;  /* 0x0044800000007b1d */ /* 0x002fec0000002000 */
[----:B------:R-:W-:-:S13]  /*80d0*/  ISETP.NE.AND P0, PT, R0, 0x4, PT ;  /* 0x000000040000780c */ /* 0x000fda0003f05270 */
[----:B---3--:R-:W-:Y:S05]  /*80e0*/  @P0 EXIT ;  /* 0x000000000000094d */ /* 0x008fea0003800000 */
[----:B------:R-:W-:Y:S01]  /*80f0*/  BAR.SYNC.DEFER_BLOCKING 0x1, 0x120 ;  /* 0x0044800000007b1d */ /* 0x000fe20000010000 */
[----:B------:R-:W-:-:S05]  /*8100*/  UIADD3 UR8, UR8, 0x4400, URZ ;  /* 0x0000440008087890 */ /* 0x000fca000fffe03f */
[----:B------:R-:W-:Y:S01]  /*8110*/  ULDC.64 UR4, c[0x0][0x198] ;  /* 0x0000660000047ab9 */ /* 0x000fe20000000a00 */
[----:B------:R-:W-:Y:S01]  /*8120*/  UMOV UR9, URZ ;  /* 0x0000003f00097c82 */ /* 0x000fe20008000000 */
[----:B------:R-:W-:-:S04]  /*8130*/  UIADD3 UR4, UP0, UR4, 0x1f0, URZ ;  /* 0x000001f004047890 */ /* 0x000fc8000ff1e03f */
[----:B------:R-:W-:-:S09]  /*8140*/  UIADD3.X UR5, URZ, UR5, URZ, UP0, !UPT ;  /* 0x000000053f057290 */ /* 0x000fd200087fe43f */
[----:B------:R1:W-:Y:S01]  /*8150*/  UTMASTG.4D [UR8], [UR4], desc[URZ] ;  /* 0x00003f08040073b5 */ /* 0x0003e20008019000 */
[----:B------:R0:W-:Y:S01]  /*8160*/  UTMACMDFLUSH ;  /* 0x00000000000079b7 */ /* 0x0001e20000000000 */
[----:B------:R-:W-:-:S04]  /*8170*/  DEPBAR.LE SB0, 0x0 ;  /* 0x000080000000791a */ /* 0x000fc80000000000 */
[----:B-1----:R-:W-:Y:S05]  /*8180*/  EXIT ;  /* 0x000000000000794d */ /* 0x002fea0003800000 */
.L_x_4:
[----:B-1----:R-:W-:Y:S02]  /*8190*/  IMAD.U32 R5, RZ, RZ, UR25 ;  /* 0x00000019ff057e24 */ /* 0x002fe4000f8e00ff */
[----:B------:R-:W-:Y:S02]  /*81a0*/  IMAD.MOV.U32 R2, RZ, RZ, -0x80000000 ;  /* 0x80000000ff027424 */ /* 0x000fe400078e00ff */
[----:B------:R-:W-:-:S04]  /*81b0*/  IMAD.MOV.U32 R3, RZ, RZ, -0x80000000 ;  /* 0x80000000ff037424 */ /* 0x000fc800078e00ff */
[----:B------:R1:W2:Y:S03]  /*81c0*/  SYNCS.PHASECHK.TRANS64.TRYWAIT P0, [R5+URZ+0x18], R3 ;  /* 0x00001803050075a7 */ /* 0x0002a6000800017f */
[----:B--2---:R-:W-:Y:S05]  /*81d0*/  @!P0 NANOSLEEP.SYNCS 0x989680 ;  /* 0x009896800000895d */ /* 0x004fea0003900000 */
[----:B------:R-:W2:Y:S02]  /*81e0*/  @!P0 SYNCS.PHASECHK.TRANS64 P0, [R5+URZ+0x18], R3 ;  /* 0x00001803050085a7 */ /* 0x000ea4000800007f */
[----:B--2---:R-:W-:Y:S05]  /*81f0*/  @!P0 BRA `(.L_x_4) ;  /* 0xfffffffc00e48947 */ /* 0x004fea000383ffff */
[----:B------:R-:W-:Y:S05]  /*8200*/  BRA `(.L_x_29) ;  /* 0xffffff8400b47947 */ /* 0x000fea000383ffff */
.L_x_5:
        /* <DEDUP_REMOVED lines=8> */
.L_x_7:
[----:B------:R-:W-:-:S04]  /*8290*/  IMAD.U32 R2, R0, -0x80000000, RZ ;  /* 0x8000000000027824 */ /* 0x000fc800078e00ff */
[----:B------:R-:W-:-:S07]  /*82a0*/  IMAD.MOV.U32 R3, RZ, RZ, R2 ;  /* 0x000000ffff037224 */ /* 0x000fce00078e0002 */
.L_x_31:
[----:B-1----:R-:W-:-:S04]  /*82b0*/  IMAD.U32 R7, RZ, RZ, UR25 ;  /* 0x00000019ff077e24 */ /* 0x002fc8000f8e00ff */
[----:B------:R1:W2:Y:S03]  /*82c0*/  SYNCS.PHASECHK.TRANS64.TRYWAIT P0, [R7+URZ+0x18], R3 ;  /* 0x00001803070075a7 */ /* 0x0002a6000800017f */
[----:B--2---:R-:W-:Y:S05]  /*82d0*/  @!P0 NANOSLEEP.SYNCS 0x989680 ;  /* 0x009896800000895d */ /* 0x004fea0003900000 */
[----:B------:R-:W2:Y:S02]  /*82e0*/  @!P0 SYNCS.PHASECHK.TRANS64 P0, [R7+URZ+0x18], R3 ;  /* 0x00001803070085a7 */ /* 0x000ea4000800007f */
[----:B--2---:R-:W-:Y:S05]  /*82f0*/  @!P0 BRA `(.L_x_31) ;  /* 0xfffffffc00ec8947 */ /* 0x004fea000383ffff */
[----:B------:R-:W-:Y:S05]  /*8300*/  BRA `(.L_x_32) ;  /* 0xffffff8800247947 */ /* 0x000fea000383ffff */
.L_x_8:
[----:B-1----:R-:W-:-:S07]  /*8310*/  IMAD.MOV.U32 R3, RZ, RZ, R2 ;  /* 0x000000ffff037224 */ /* 0x002fce00078e0002 */
.L_x_33:
[----:B-1----:R-:W-:-:S04]  /*8320*/  IMAD.U32 R5, RZ, RZ, UR25 ;  /* 0x00000019ff057e24 */ /* 0x002fc8000f8e00ff */
[----:B------:R1:W2:Y:S03]  /*8330*/  SYNCS.PHASECHK.TRANS64.TRYWAIT P0, [R5+URZ+0x28], R3 ;  /* 0x00002803050075a7 */ /* 0x0002a6000800017f */
[----:B--2---:R-:W-:Y:S05]  /*8340*/  @!P0 NANOSLEEP.SYNCS 0x989680 ;  /* 0x009896800000895d */ /* 0x004fea0003900000 */
[----:B------:R-:W2:Y:S02]  /*8350*/  @!P0 SYNCS.PHASECHK.TRANS64 P0, [R5+URZ+0x28], R3 ;  /* 0x00002803050085a7 */ /* 0x000ea4000800007f */
[----:B--2---:R-:W-:Y:S05]  /*8360*/  @!P0 BRA `(.L_x_33) ;  /* 0xfffffffc00ec8947 */ /* 0x004fea000383ffff */
[----:B------:R-:W-:Y:S05]  /*8370*/  BRA `(.L_x_34) ;  /* 0xffffff8800407947 */ /* 0x000fea000383ffff */
.L_x_10:
[----:B-1----:R-:W-:-:S07]  /*8380*/  IMAD.MOV.U32 R3, RZ, RZ, R2 ;  /* 0x000000ffff037224 */ /* 0x002fce00078e0002 */
.L_x_35:
[----:B-1----:R-:W-:-:S04]  /*8390*/  IMAD.U32 R5, RZ, RZ, UR25 ;  /* 0x00000019ff057e24 */ /* 0x002fc8000f8e00ff */
[----:B------:R1:W2:Y:S03]  /*83a0*/  SYNCS.PHASECHK.TRANS64.TRYWAIT P0, [R5+URZ+0x28], R3 ;  /* 0x00002803050075a7 */ /* 0x0002a6000800017f */
[----:B--2---:R-:W-:Y:S05]  /*83b0*/  @!P0 NANOSLEEP.SYNCS 0x989680 ;  /* 0x009896800000895d */ /* 0x004fea0003900000 */
[----:B------:R-:W2:Y:S02]  /*83c0*/  @!P0 SYNCS.PHASECHK.TRANS64 P0, [R5+URZ+0x28], R3 ;  /* 0x00002803050085a7 */ /* 0x000ea4000800007f */
[----:B--2---:R-:W-:Y:S05]  /*83d0*/  @!P0 BRA `(.L_x_35) ;  /* 0xfffffffc00ec8947 */ /* 0x004fea000383ffff */
[----:B------:R-:W-:Y:S05]  /*83e0*/  BRA `(.L_x_36) ;  /* 0xffffff88006c7947 */ /* 0x000fea000383ffff */
.L_x_11:
[----:B------:R-:W-:-:S07]  /*83f0*/  IMAD.MOV.U32 R3, RZ, RZ, R2 ;  /* 0x000000ffff037224 */ /* 0x000fce00078e0002 */
.L_x_37:
[----:B-1----:R1:W2:Y:S02]  /*8400*/  SYNCS.PHASECHK.TRANS64.TRYWAIT P0, [R5+URZ+0x28], R3 ;  /* 0x00002803050075a7 */ /* 0x0022a4000800017f */
[----:B--2---:R-:W-:Y:S05]  /*8410*/  @!P0 NANOSLEEP.SYNCS 0x989680 ;  /* 0x009896800000895d */ /* 0x004fea0003900000 */
[----:B------:R-:W2:Y:S02]  /*8420*/  @!P0 SYNCS.PHASECHK.TRANS64 P0, [R5+URZ+0x28], R3 ;  /* 0x00002803050085a7 */ /* 0x000ea4000800007f */
[----:B--2---:R-:W-:Y:S05]  /*8430*/  @!P0 BRA `(.L_x_37) ;  /* 0xfffffffc00f08947 */ /* 0x004fea000383ffff */
[----:B------:R-:W-:Y:S05]  /*8440*/  BRA `(.L_x_38) ;  /* 0xffffff88009c7947 */ /* 0x000fea000383ffff */
.L_x_12:
[----:B-1----:R-:W-:-:S04]  /*8450*/  IMAD.U32 R3, RZ, RZ, UR8 ;  /* 0x00000008ff037e24 */ /* 0x002fc8000f8e00ff */
[----:B------:R1:W2:Y:S03]  /*8460*/  SYNCS.PHASECHK.TRANS64.TRYWAIT P0, [R3+URZ], RZ ;  /* 0x000000ff030075a7 */ /* 0x0002a6000800017f */
[----:B--2---:R-:W-:Y:S05]  /*8470*/  @!P0 NANOSLEEP.SYNCS 0x989680 ;  /* 0x009896800000895d */ /* 0x004fea0003900000 */
[----:B------:R-:W2:Y:S02]  /*8480*/  @!P0 SYNCS.PHASECHK.TRANS64 P0, [R3+URZ], RZ ;  /* 0x000000ff030085a7 */ /* 0x000ea4000800007f */
[----:B--2---:R-:W-:Y:S05]  /*8490*/  @!P0 BRA `(.L_x_12) ;  /* 0xfffffffc00ec8947 */ /* 0x004fea000383ffff */
[----:B------:R-:W-:Y:S05]  /*84a0*/  BRA `(.L_x_39) ;  /* 0xffffff9400747947 */ /* 0x000fea000383ffff */
.L_x_14:
[----:B-1----:R-:W-:-:S04]  /*84b0*/  IMAD.U32 R3, RZ, RZ, UR8 ;  /* 0x00000008ff037e24 */ /* 0x002fc8000f8e00ff */
[----:B------:R1:W2:Y:S03]  /*84c0*/  SYNCS.PHASECHK.TRANS64.TRYWAIT P0, [R3+URZ+0x10], RZ ;  /* 0x000010ff030075a7 */ /* 0x0002a6000800017f */
[----:B--2---:R-:W-:Y:S05]  /*84d0*/  @!P0 NANOSLEEP.SYNCS 0x989680 ;  /* 0x009896800000895d */ /* 0x004fea0003900000 */
[----:B------:R-:W2:Y:S02]  /*84e0*/  @!P0 SYNCS.PHASECHK.TRANS64 P0, [R3+URZ+0x10], RZ ;  /* 0x000010ff030085a7 */ /* 0x000ea4000800007f */
[----:B--2---:R-:W-:Y:S05]  /*84f0*/  @!P0 BRA `(.L_x_14) ;  /* 0xfffffffc00ec8947 */ /* 0x004fea000383ffff */
[----:B------:R-:W-:Y:S05]  /*8500*/  BRA `(.L_x_13) ;  /* 0xffffff94006c7947 */ /* 0x000fea000383ffff */
.L_x_17:
[----:B------:R-:W-:-:S07]  /*8510*/  IMAD.MOV.U32 R21, RZ, RZ, R20 ;  /* 0x000000ffff157224 */ /* 0x000fce00078e0014 */
.L_x_40:
[----:B-1----:R-:W-:-:S04]  /*8520*/  IMAD.U32 R11, RZ, RZ, UR8 ;  /* 0x00000008ff0b7e24 */ /* 0x002fc8000f8e00ff */
[----:B------:R1:W2:Y:S03]  /*8530*/  SYNCS.PHASECHK.TRANS64.TRYWAIT P0, [R11+URZ+0x10], R21 ;  /* 0x000010150b0075a7 */ /* 0x0002a6000800017f */
[----:B--2---:R-:W-:Y:S05]  /*8540*/  @!P0 NANOSLEEP.SYNCS 0x989680 ;  /* 0x009896800000895d */ /* 0x004fea0003900000 */
[----:B------:R-:W2:Y:S02]  /*8550*/  @!P0 SYNCS.PHASECHK.TRANS64 P0, [R11+URZ+0x10], R21 ;  /* 0x000010150b0085a7 */ /* 0x000ea4000800007f */
[----:B--2---:R-:W-:Y:S05]  /*8560*/  @!P0 BRA `(.L_x_40) ;  /* 0xfffffffc00ec8947 */ /* 0x004fea000383ffff */
[----:B------:R-:W-:Y:S05]  /*8570*/  BRA `(.L_x_16) ;  /* 0xffffffb400207947 */ /* 0x000fea000383ffff */
.L_x_19:
[----:B-1----:R-:W-:-:S07]  /*8580*/  IMAD.MOV.U32 R21, RZ, RZ, R20 ;  /* 0x000000ffff157224 */ /* 0x002fce00078e0014 */
.L_x_41:
[----:B-1----:R-:W-:-:S04]  /*8590*/  IMAD.U32 R11, RZ, RZ, UR8 ;  /* 0x00000008ff0b7e24 */ /* 0x002fc8000f8e00ff */
[----:B------:R1:W2:Y:S03]  /*85a0*/  SYNCS.PHASECHK.TRANS64.TRYWAIT P0, [R11+URZ+0x20], R21 ;  /* 0x000020150b0075a7 */ /* 0x0002a6000800017f */
[----:B--2---:R-:W-:Y:S05]  /*85b0*/  @!P0 NANOSLEEP.SYNCS 0x989680 ;  /* 0x009896800000895d */ /* 0x004fea0003900000 */
[----:B------:R-:W2:Y:S02]  /*85c0*/  @!P0 SYNCS.PHASECHK.TRANS64 P0, [R11+URZ+0x20], R21 ;  /* 0x000020150b0085a7 */ /* 0x000ea4000800007f */
[----:B--2---:R-:W-:Y:S05]  /*85d0*/  @!P0 BRA `(.L_x_41) ;  /* 0xfffffffc00ec8947 */ /* 0x004fea000383ffff */
[----:B------:R-:W-:Y:S05]  /*85e0*/  BRA `(.L_x_18) ;  /* 0xffffffb400347947 */ /* 0x000fea000383ffff */
.L_x_23:
[----:B------:R-:W-:-:S07]  /*85f0*/  IMAD.MOV.U32 R21, RZ, RZ, R20 ;  /* 0x000000ffff157224 */ /* 0x000fce00078e0014 */
.L_x_42:
[----:B-1----:R-:W-:-:S04]  /*8600*/  IMAD.U32 R11, RZ, RZ, UR8 ;  /* 0x00000008ff0b7e24 */ /* 0x002fc8000f8e00ff */
[----:B------:R1:W2:Y:S03]  /*8610*/  SYNCS.PHASECHK.TRANS64.TRYWAIT P0, [R11+URZ+0x10], R21 ;  /* 0x000010150b0075a7 */ /* 0x0002a6000800017f */
[----:B--2---:R-:W-:Y:S05]  /*8620*/  @!P0 NANOSLEEP.SYNCS 0x989680 ;  /* 0x009896800000895d */ /* 0x004fea0003900000 */
[----:B------:R-:W2:Y:S02]  /*8630*/  @!P0 SYNCS.PHASECHK.TRANS64 P0, [R11+URZ+0x10], R21 ;  /* 0x000010150b0085a7 */ /* 0x000ea4000800007f */
[----:B--2---:R-:W-:Y:S05]  /*8640*/  @!P0 BRA `(.L_x_42) ;  /* 0xfffffffc00ec8947 */ /* 0x004fea000383ffff */
[----:B------:R-:W-:Y:S05]  /*8650*/  BRA `(.L_x_22) ;  /* 0xffffffd000b87947 */ /* 0x000fea000383ffff */
.L_x_25:
[----:B-1----:R-:W-:-:S07]  /*8660*/  IMAD.MOV.U32 R21, RZ, RZ, R20 ;  /* 0x000000ffff157224 */ /* 0x002fce00078e0014 */
.L_x_43:
[----:B-1----:R-:W-:-:S04]  /*8670*/  IMAD.U32 R11, RZ, RZ, UR8 ;  /* 0x00000008ff0b7e24 */ /* 0x002fc8000f8e00ff */
[----:B------:R1:W2:Y:S03]  /*8680*/  SYNCS.PHASECHK.TRANS64.TRYWAIT P0, [R11+URZ+0x20], R21 ;  /* 0x000020150b0075a7 */ /* 0x0002a6000800017f */
[----:B--2---:R-:W-:Y:S05]  /*8690*/  @!P0 NANOSLEEP.SYNCS 0x989680 ;  /* 0x009896800000895d */ /* 0x004fea0003900000 */
[----:B------:R-:W2:Y:S02]  /*86a0*/  @!P0 SYNCS.PHASECHK.TRANS64 P0, [R11+URZ+0x20], R21 ;  /* 0x000020150b0085a7 */ /* 0x000ea4000800007f */
[----:B--2---:R-:W-:Y:S05]  /*86b0*/  @!P0 BRA `(.L_x_43) ;  /* 0xfffffffc00ec8947 */ /* 0x004fea000383ffff */
[----:B------:R-:W-:Y:S05]  /*86c0*/  BRA `(.L_x_24) ;  /* 0xffffffd000c87947 */ /* 0x000fea000383ffff */
.L_x_28:
[----:B------:R-:W-:-:S07]  /*86d0*/  IMAD.MOV.U32 R3, RZ, RZ, R2 ;  /* 0x000000ffff037224 */ /* 0x000fce00078e0002 */
.L_x_44:
[----:B-1----:R-:W-:-:S04]  /*86e0*/  IMAD.U32 R7, RZ, RZ, UR8 ;  /* 0x00000008ff077e24 */ /* 0x002fc8000f8e00ff */
[----:B------:R1:W2:Y:S03]  /*86f0*/  SYNCS.PHASECHK.TRANS64.TRYWAIT P0, [R7+URZ+0x20], R3 ;  /* 0x00002003070075a7 */ /* 0x0002a6000800017f */
[----:B--2---:R-:W-:Y:S05]  /*8700*/  @!P0 NANOSLEEP.SYNCS 0x989680 ;  /* 0x009896800000895d */ /* 0x004fea0003900000 */
[----:B------:R-:W2:Y:S02]  /*8710*/  @!P0 SYNCS.PHASECHK.TRANS64 P0, [R7+URZ+0x20], R3 ;  /* 0x00002003070085a7 */ /* 0x000ea4000800007f */
[----:B--2---:R-:W-:Y:S05]  /*8720*/  @!P0 BRA `(.L_x_44) ;  /* 0xfffffffc00ec8947 */ /* 0x004fea000383ffff */
[----:B------:R-:W-:Y:S05]  /*8730*/  BRA `(.L_x_27) ;  /* 0xfffffff000207947 */ /* 0x000fea000383ffff */
.L_x_45:
[----:B------:R-:W-:-:S00]  /*8740*/  BRA `(.L_x_45) ;  /* 0xfffffffc00fc7947 */ /* 0x000fc0000383ffff */
[----:B------:R-:W-:-:S00]  /*8750*/  NOP ;  /* 0x0000000000007918 */ /* 0x000fc00000000000 */
        /* <DEDUP_REMOVED lines=10> */
.L_x_46:


//--------------------- .nv.shared.kernel_cutlass_kernel_flash_attncuteflash_fwd_sm90FlashAttentionForwardSm90_object_at__tensor0000o1641211101213_tensor0000o6411101213_tensor0000o6411101213_tensor0000o1641211101213_tensor_0 --------------------------
	.section	.nv.shared.kernel_cutlass_kernel_flash_attncuteflash_fwd_sm90FlashAttentionForwardSm90_object_at__tensor0000o1641211101213_tensor0000o6411101213_tensor0000o6411101213_tensor0000o1641211101213_tensor_0,"aw",@nobits
	.sectionflags	@""
	.align	1024
	.zero		1024


//--------------------- .nv.shared.reserved.0     --------------------------
	.section	.nv.shared.reserved.0,"aw",@nobits
	.weak		__nv_reservedSMEM_offset_0_alias
	.size		__nv_reservedSMEM_offset_0_alias, 0, 0
	.other		__nv_reservedSMEM_offset_0_alias,@"STO_CUDA_RESERVED_SHARED STV_DEFAULT"
__nv_reservedSMEM_offset_0_alias:
	.zero		0


//--------------------- .nv.constant0.kernel_cutlass_kernel_flash_attncuteflash_fwd_sm90FlashAttentionForwardSm90_object_at__tensor0000o1641211101213_tensor0000o6411101213_tensor0000o6411101213_tensor0000o1641211101213_tensor_0 --------------------------
	.section	.nv.constant0.kernel_cutlass_kernel_flash_attncuteflash_fwd_sm90FlashAttentionForwardSm90_object_at__tensor0000o1641211101213_tensor0000o6411101213_tensor0000o6411101213_tensor0000o1641211101213_tensor_0,"a",@progbits
	.sectionflags	@""
	.align	4
.nv.constant0.kernel_cutlass_kernel_flash_attncuteflash_fwd_sm90FlashAttentionForwardSm90_object_at__tensor0000o1641211101213_tensor0000o6411101213_tensor0000o6411101213_tensor0000o1641211101213_tensor_0:
	.zero		1244


//--------------------- SYMBOLS --------------------------

	.type		.nv.reservedSmem.offset0,@object
	.size		.nv.reservedSmem.offset0,0x4
